def attn_fwd(
    Q,
    K,
    V,
    Out,
    Lse,
    sm_scale,
    stride_qz,
    stride_qh,
    stride_qm,
    stride_qk,
    stride_kz,
    stride_kh,
    stride_kn,
    stride_kk,
    stride_vz,
    stride_vh,
    stride_vn,
    stride_vk,
    stride_oz,
    stride_oh,
    stride_om,
    stride_ok,
    seqlen_q,
    seqlen_k,
    BLOCK_M: tl.constexpr,
    BLOCK_N: tl.constexpr,
    HEAD_DIM: tl.constexpr,
    CAUSAL: tl.constexpr,
):
    start_m = tl.program_id(0)
    off_hz = tl.program_id(1)
    q_off = off_hz * stride_qh
    k_off = off_hz * stride_kh
    v_off = off_hz * stride_vh
    offs_m = start_m * BLOCK_M + tl.arange(0, BLOCK_M)
    offs_d = tl.arange(0, HEAD_DIM)
    offs_n = tl.arange(0, BLOCK_N)
    q_ptrs = Q + q_off + offs_m[:, None] * stride_qm + offs_d[None, :] * stride_qk
    k_ptrs = K + k_off + offs_d[:, None] * stride_kk + offs_n[None, :] * stride_kn
    v_ptrs = V + v_off + offs_n[:, None] * stride_vn + offs_d[None, :] * stride_vk
    m_i = tl.full([BLOCK_M], float("-inf"), dtype=tl.float32)
    l_i = tl.zeros([BLOCK_M], dtype=tl.float32) + 1.0
    acc = tl.zeros([BLOCK_M, HEAD_DIM], dtype=tl.float32)
    q = tl.load(q_ptrs)
    acc, l_i, m_i = _attn_fwd_inner(
        acc,
        l_i,
        m_i,
        q,
        k_ptrs,
        v_ptrs,
        sm_scale,
        stride_kn,
        stride_vn,
        start_m,
        seqlen_k,
        BLOCK_M,
        BLOCK_N,
        HEAD_DIM,
        CAUSAL,
    )
    acc = acc / l_i[:, None]
    lse = m_i + tl.math.log2(l_i) / 1.4426950408889634
    o_ptrs = (
        Out
        + off_hz * stride_oh
        + offs_m[:, None] * stride_om
        + offs_d[None, :] * stride_ok
    )
    tl.store(o_ptrs, acc.to(Out.dtype.element_ty))
    tl.store(Lse + off_hz * seqlen_q + offs_m, lse)

# config = {"BLOCK_M": 64, "BLOCK_N": 128, "HEAD_DIM": 32, "arch": "sm_90", "causal": false, "dtype": "fp8e4m3", "num_stages": 2, "num_warps": 8}
# arch = sm_90


// ===== COMPILED SASS (sm_90a) =====

	.target	sm_90a

	.elftype	@"ET_EXEC"


//--------------------- .note.nv.tkinfo           --------------------------
	.section	.note.nv.tkinfo,"",@"SHT_NOTE"
	.sectionflags	@"SHF_NOTE_NV_TKINFO"
	.tkinfo
        /*0018*/ 	.word	0x00000002
        /*0030*/ 	.string	""
        /*0030*/ 	.string	"ptxas"
        /*0030*/ 	.string	"Cuda compilation tools, release 13.0, V13.0.88"
        /*0030*/ 	.string	"Build cuda_13.0.r13.0/compiler.36424714_0"
        /*0030*/ 	.string	"-v  -suppress-debug-info  -lineinfo  -arch sm_90a "



//--------------------- .note.nv.cuinfo           --------------------------
	.section	.note.nv.cuinfo,"",@"SHT_NOTE"
	.sectionflags	@"SHF_NOTE_NV_CUINFO"
        /*0018*/ 	.short	0x0002
        /*001a*/ 	.short	0x005a
        /*001c*/ 	.short	0x0082
	.zero		2


//--------------------- .nv.info                  --------------------------
	.section	.nv.info,"",@"SHT_CUDA_INFO"
	.align	4


	//----- nvinfo : EIATTR_REGCOUNT
	.align		4
        /*0000*/ 	.byte	0x04, 0x2f
        /*0002*/ 	.short	(.L_2 - .L_1)
	.align		4
.L_1:
        /*0004*/ 	.word	index@(attn_fwd)
        /*0008*/ 	.word	0x000000cb


	//----- nvinfo : EIATTR_FRAME_SIZE
	.align		4
.L_2:
        /*000c*/ 	.byte	0x04, 0x11
        /*000e*/ 	.short	(.L_4 - .L_3)
	.align		4
.L_3:
        /*0010*/ 	.word	index@(attn_fwd)
        /*0014*/ 	.word	0x00000000


	//----- nvinfo : EIATTR_MIN_STACK_SIZE
	.align		4
.L_4:
        /*0018*/ 	.byte	0x04, 0x12
        /*001a*/ 	.short	(.L_6 - .L_5)
	.align		4
.L_5:
        /*001c*/ 	.word	index@(attn_fwd)
        /*0020*/ 	.word	0x00000000
.L_6:


//--------------------- .nv.compat                --------------------------
	.section	.nv.compat,"",@"SHT_CUDA_COMPAT_INFO"
	.align	4
        /*0000*/ 	.byte	0x02, 0x09, 0x01, 0x00, 0x02, 0x02, 0x04, 0x00, 0x02, 0x05, 0x05, 0x00, 0x03, 0x07, 0x01, 0x01
        /*0010*/ 	.byte	0x02, 0x03, 0x00, 0x00, 0x02, 0x06, 0x01, 0x00, 0x04, 0x0b, 0x08, 0x00, 0x00, 0x00, 0x00, 0x00
        /*0020*/ 	.byte	0x00, 0x00, 0x00, 0x00


//--------------------- .nv.info.attn_fwd         --------------------------
	.section	.nv.info.attn_fwd,"",@"SHT_CUDA_INFO"
	.sectionflags	@""
	.align	4


	//----- nvinfo : EIATTR_CUDA_API_VERSION
	.align		4
        /*0000*/ 	.byte	0x04, 0x37
        /*0002*/ 	.short	(.L_8 - .L_7)
.L_7:
        /*0004*/ 	.word	0x00000082


	//----- nvinfo : EIATTR_KPARAM_INFO
	.align		4
.L_8:
        /*0008*/ 	.byte	0x04, 0x17
        /*000a*/ 	.short	(.L_10 - .L_9)
.L_9:
        /*000c*/ 	.word	0x00000000
        /*0010*/ 	.short	0x0019
        /*0012*/ 	.short	0x0080
        /*0014*/ 	.byte	0x00, 0xf4, 0x21, 0x00


	//----- nvinfo : EIATTR_KPARAM_INFO
	.align		4
.L_10:
        /*0018*/ 	.byte	0x04, 0x17
        /*001a*/ 	.short	(.L_12 - .L_11)
.L_11:
        /*001c*/ 	.word	0x00000000
        /*0020*/ 	.short	0x0018
        /*0022*/ 	.short	0x0078
        /*0024*/ 	.byte	0x00, 0xf4, 0x21, 0x00


	//----- nvinfo : EIATTR_KPARAM_INFO
	.align		4
.L_12:
        /*0028*/ 	.byte	0x04, 0x17
        /*002a*/ 	.short	(.L_14 - .L_13)
.L_13:
        /*002c*/ 	.word	0x00000000
        /*0030*/ 	.short	0x0017
        /*0032*/ 	.short	0x0070
        /*0034*/ 	.byte	0x00, 0xf0, 0x11, 0x00


	//----- nvinfo : EIATTR_KPARAM_INFO
	.align		4
.L_14:
        /*0038*/ 	.byte	0x04, 0x17
        /*003a*/ 	.short	(.L_16 - .L_15)
.L_15:
        /*003c*/ 	.word	0x00000000
        /*0040*/ 	.short	0x0016
        /*0042*/ 	.short	0x006c
        /*0044*/ 	.byte	0x00, 0xf0, 0x11, 0x00


	//----- nvinfo : EIATTR_KPARAM_INFO
	.align		4
.L_16:
        /*0048*/ 	.byte	0x04, 0x17
        /*004a*/ 	.short	(.L_18 - .L_17)
.L_17:
        /*004c*/ 	.word	0x00000000
        /*0050*/ 	.short	0x0015
        /*0052*/ 	.short	0x0068
        /*0054*/ 	.byte	0x00, 0xf0, 0x11, 0x00


	//----- nvinfo : EIATTR_KPARAM_INFO
	.align		4
.L_18:
        /*0058*/ 	.byte	0x04, 0x17
        /*005a*/ 	.short	(.L_20 - .L_19)
.L_19:
        /*005c*/ 	.word	0x00000000
        /*0060*/ 	.short	0x0014
        /*0062*/ 	.short	0x0064
        /*0064*/ 	.byte	0x00, 0xf0, 0x11, 0x00


	//----- nvinfo : EIATTR_KPARAM_INFO
	.align		4
.L_20:
        /*0068*/ 	.byte	0x04, 0x17
        /*006a*/ 	.short	(.L_22 - .L_21)
.L_21:
        /*006c*/ 	.word	0x00000000
        /*0070*/ 	.short	0x0013
        /*0072*/ 	.short	0x0060
        /*0074*/ 	.byte	0x00, 0xf0, 0x11, 0x00


	//----- nvinfo : EIATTR_KPARAM_INFO
	.align		4
.L_22:
        /*0078*/ 	.byte	0x04, 0x17
        /*007a*/ 	.short	(.L_24 - .L_23)
.L_23:
        /*007c*/ 	.word	0x00000000
        /*0080*/ 	.short	0x0012
        /*0082*/ 	.short	0x005c
        /*0084*/ 	.byte	0x00, 0xf0, 0x11, 0x00


	//----- nvinfo : EIATTR_KPARAM_INFO
	.align		4
.L_24:
        /*0088*/ 	.byte	0x04, 0x17
        /*008a*/ 	.short	(.L_26 - .L_25)
.L_25:
        /*008c*/ 	.word	0x00000000
        /*0090*/ 	.short	0x0011
        /*0092*/ 	.short	0x0058
        /*0094*/ 	.byte	0x00, 0xf0, 0x11, 0x00


	//----- nvinfo : EIATTR_KPARAM_INFO
	.align		4
.L_26:
        /*0098*/ 	.byte	0x04, 0x17
        /*009a*/ 	.short	(.L_28 - .L_27)
.L_27:
        /*009c*/ 	.word	0x00000000
        /*00a0*/ 	.short	0x0010
        /*00a2*/ 	.short	0x0054
        /*00a4*/ 	.byte	0x00, 0xf0, 0x11, 0x00


	//----- nvinfo : EIATTR_KPARAM_INFO
	.align		4
.L_28:
        /*00a8*/ 	.byte	0x04, 0x17
        /*00aa*/ 	.short	(.L_30 - .L_29)
.L_29:
        /*00ac*/ 	.word	0x00000000
        /*00b0*/ 	.short	0x000f
        /*00b2*/ 	.short	0x0050
        /*00b4*/ 	.byte	0x00, 0xf0, 0x11, 0x00


	//----- nvinfo : EIATTR_KPARAM_INFO
	.align		4
.L_30:
        /*00b8*/ 	.byte	0x04, 0x17
        /*00ba*/ 	.short	(.L_32 - .L_31)
.L_31:
        /*00bc*/ 	.word	0x00000000
        /*00c0*/ 	.short	0x000e
        /*00c2*/ 	.short	0x004c
        /*00c4*/ 	.byte	0x00, 0xf0, 0x11, 0x00


	//----- nvinfo : EIATTR_KPARAM_INFO
	.align		4
.L_32:
        /*00c8*/ 	.byte	0x04, 0x17
        /*00ca*/ 	.short	(.L_34 - .L_33)
.L_33:
        /*00cc*/ 	.word	0x00000000
        /*00d0*/ 	.short	0x000d
        /*00d2*/ 	.short	0x0048
        /*00d4*/ 	.byte	0x00, 0xf0, 0x11, 0x00


	//----- nvinfo : EIATTR_KPARAM_INFO
	.align		4
.L_34:
        /*00d8*/ 	.byte	0x04, 0x17
        /*00da*/ 	.short	(.L_36 - .L_35)
.L_35:
        /*00dc*/ 	.word	0x00000000
        /*00e0*/ 	.short	0x000c
        /*00e2*/ 	.short	0x0044
        /*00e4*/ 	.byte	0x00, 0xf0, 0x11, 0x00


	//----- nvinfo : EIATTR_KPARAM_INFO
	.align		4
.L_36:
        /*00e8*/ 	.byte	0x04, 0x17
        /*00ea*/ 	.short	(.L_38 - .L_37)
.L_37:
        /*00ec*/ 	.word	0x00000000
        /*00f0*/ 	.short	0x000b
        /*00f2*/ 	.short	0x0040
        /*00f4*/ 	.byte	0x00, 0xf0, 0x11, 0x00


	//----- nvinfo : EIATTR_KPARAM_INFO
	.align		4
.L_38:
        /*00f8*/ 	.byte	0x04, 0x17
        /*00fa*/ 	.short	(.L_40 - .L_39)
.L_39:
        /*00fc*/ 	.word	0x00000000
        /*0100*/ 	.short	0x000a
        /*0102*/ 	.short	0x003c
        /*0104*/ 	.byte	0x00, 0xf0, 0x11, 0x00


	//----- nvinfo : EIATTR_KPARAM_INFO
	.align		4
.L_40:
        /*0108*/ 	.byte	0x04, 0x17
        /*010a*/ 	.short	(.L_42 - .L_41)
.L_41:
        /*010c*/ 	.word	0x00000000
        /*0110*/ 	.short	0x0009
        /*0112*/ 	.short	0x0038
        /*0114*/ 	.byte	0x00, 0xf0, 0x11, 0x00


	//----- nvinfo : EIATTR_KPARAM_INFO
	.align		4
.L_42:
        /*0118*/ 	.byte	0x04, 0x17
        /*011a*/ 	.short	(.L_44 - .L_43)
.L_43:
        /*011c*/ 	.word	0x00000000
        /*0120*/ 	.short	0x0008
        /*0122*/ 	.short	0x0034
        /*0124*/ 	.byte	0x00, 0xf0, 0x11, 0x00


	//----- nvinfo : EIATTR_KPARAM_INFO
	.align		4
.L_44:
        /*0128*/ 	.byte	0x04, 0x17
        /*012a*/ 	.short	(.L_46 - .L_45)
.L_45:
        /*012c*/ 	.word	0x00000000
        /*0130*/ 	.short	0x0007
        /*0132*/ 	.short	0x0030
        /*0134*/ 	.byte	0x00, 0xf0, 0x11, 0x00


	//----- nvinfo : EIATTR_KPARAM_INFO
	.align		4
.L_46:
        /*0138*/ 	.byte	0x04, 0x17
        /*013a*/ 	.short	(.L_48 - .L_47)
.L_47:
        /*013c*/ 	.word	0x00000000
        /*0140*/ 	.short	0x0006
        /*0142*/ 	.short	0x002c
        /*0144*/ 	.byte	0x00, 0xf0, 0x11, 0x00


	//----- nvinfo : EIATTR_KPARAM_INFO
	.align		4
.L_48:
        /*0148*/ 	.byte	0x04, 0x17
        /*014a*/ 	.short	(.L_50 - .L_49)
.L_49:
        /*014c*/ 	.word	0x00000000
        /*0150*/ 	.short	0x0005
        /*0152*/ 	.short	0x0028
        /*0154*/ 	.byte	0x00, 0xf0, 0x11, 0x00


	//----- nvinfo : EIATTR_KPARAM_INFO
	.align		4
.L_50:
        /*0158*/ 	.byte	0x04, 0x17
        /*015a*/ 	.short	(.L_52 - .L_51)
.L_51:
        /*015c*/ 	.word	0x00000000
        /*0160*/ 	.short	0x0004
        /*0162*/ 	.short	0x0020
        /*0164*/ 	.byte	0x00, 0xf4, 0x21, 0x00


	//----- nvinfo : EIATTR_KPARAM_INFO
	.align		4
.L_52:
        /*0168*/ 	.byte	0x04, 0x17
        /*016a*/ 	.short	(.L_54 - .L_53)
.L_53:
        /*016c*/ 	.word	0x00000000
        /*0170*/ 	.short	0x0003
        /*0172*/ 	.short	0x0018
        /*0174*/ 	.byte	0x00, 0xf4, 0x21, 0x00


	//----- nvinfo : EIATTR_KPARAM_INFO
	.align		4
.L_54:
        /*0178*/ 	.byte	0x04, 0x17
        /*017a*/ 	.short	(.L_56 - .L_55)
.L_55:
        /*017c*/ 	.word	0x00000000
        /*0180*/ 	.short	0x0002
        /*0182*/ 	.short	0x0010
        /*0184*/ 	.byte	0x00, 0xf4, 0x21, 0x00


	//----- nvinfo : EIATTR_KPARAM_INFO
	.align		4
.L_56:
        /*0188*/ 	.byte	0x04, 0x17
        /*018a*/ 	.short	(.L_58 - .L_57)
.L_57:
        /*018c*/ 	.word	0x00000000
        /*0190*/ 	.short	0x0001
        /*0192*/ 	.short	0x0008
        /*0194*/ 	.byte	0x00, 0xf4, 0x21, 0x00


	//----- nvinfo : EIATTR_KPARAM_INFO
	.align		4
.L_58:
        /*0198*/ 	.byte	0x04, 0x17
        /*019a*/ 	.short	(.L_60 - .L_59)
.L_59:
        /*019c*/ 	.word	0x00000000
        /*01a0*/ 	.short	0x0000
        /*01a2*/ 	.short	0x0000
        /*01a4*/ 	.byte	0x00, 0xf4, 0x21, 0x00


	//----- nvinfo : EIATTR_SPARSE_MMA_MASK
	.align		4
.L_60:
        /*01a8*/ 	.byte	0x03, 0x50
        /*01aa*/ 	.short	0x0000


	//----- nvinfo : EIATTR_MAXREG_COUNT
	.align		4
        /*01ac*/ 	.byte	0x03, 0x1b
        /*01ae*/ 	.short	0x00ff


	//----- nvinfo : EIATTR_NUM_BARRIERS
	.align		4
        /*01b0*/ 	.byte	0x02, 0x4c
        /*01b2*/ 	.byte	0x01
	.zero		1


	//----- nvinfo : EIATTR_MERCURY_ISA_VERSION
	.align		4
        /*01b4*/ 	.byte	0x03, 0x5f
        /*01b6*/ 	.short	0x0101


	//----- nvinfo : EIATTR_COOP_GROUP_MASK_REGIDS
	.align		4
        /*01b8*/ 	.byte	0x04, 0x29
        /*01ba*/ 	.short	(.L_62 - .L_61)


	//   ....[0]....
.L_61:
        /*01bc*/ 	.word	0xffffffff


	//   ....[1]....
        /*01c0*/ 	.word	0xffffffff


	//   ....[2]....
        /*01c4*/ 	.word	0xffffffff


	//   ....[3]....
        /*01c8*/ 	.word	0xffffffff


	//   ....[4]....
        /*01cc*/ 	.word	0xffffffff


	//   ....[5]....
        /*01d0*/ 	.word	0xffffffff


	//   ....[6]....
        /*01d4*/ 	.word	0xffffffff


	//   ....[7]....
        /*01d8*/ 	.word	0xffffffff


	//   ....[8]....
        /*01dc*/ 	.word	0xffffffff


	//   ....[9]....
        /*01e0*/ 	.word	0xffffffff


	//   ....[10]....
        /*01e4*/ 	.word	0xffffffff


	//   ....[11]....
        /*01e8*/ 	.word	0xffffffff


	//   ....[12]....
        /*01ec*/ 	.word	0xffffffff


	//   ....[13]....
        /*01f0*/ 	.word	0xffffffff


	//   ....[14]....
        /*01f4*/ 	.word	0xffffffff


	//   ....[15]....
        /*01f8*/ 	.word	0xffffffff


	//   ....[16]....
        /*01fc*/ 	.word	0xffffffff


	//   ....[17]....
        /*0200*/ 	.word	0xffffffff


	//   ....[18]....
        /*0204*/ 	.word	0xffffffff


	//   ....[19]....
        /*0208*/ 	.word	0xffffffff


	//   ....[20]....
        /*020c*/ 	.word	0xffffffff


	//   ....[21]....
        /*0210*/ 	.word	0xffffffff


	//   ....[22]....
        /*0214*/ 	.word	0xffffffff


	//   ....[23]....
        /*0218*/ 	.word	0xffffffff


	//----- nvinfo : EIATTR_COOP_GROUP_INSTR_OFFSETS
	.align		4
.L_62:
        /*021c*/ 	.byte	0x04, 0x28
        /*021e*/ 	.short	(.L_64 - .L_63)


	//   ....[0]....
.L_63:
        /*0220*/ 	.word	0x000018c0


	//   ....[1]....
        /*0224*/ 	.word	0x00001970


	//   ....[2]....
        /*0228*/ 	.word	0x00002330


	//   ....[3]....
        /*022c*/ 	.word	0x00002440


	//   ....[4]....
        /*0230*/ 	.word	0x00003160


	//   ....[5]....
        /*0234*/ 	.word	0x00003180


	//   ....[6]....
        /*0238*/ 	.word	0x00003190


	//   ....[7]....
        /*023c*/ 	.word	0x000031a0


	//   ....[8]....
        /*0240*/ 	.word	0x000031b0


	//   ....[9]....
        /*0244*/ 	.word	0x000031c0


	//   ....[10]....
        /*0248*/ 	.word	0x000031d0


	//   ....[11]....
        /*024c*/ 	.word	0x000031e0


	//   ....[12]....
        /*0250*/ 	.word	0x00003200


	//   ....[13]....
        /*0254*/ 	.word	0x00003210


	//   ....[14]....
        /*0258*/ 	.word	0x00003220


	//   ....[15]....
        /*025c*/ 	.word	0x00003230


	//   ....[16]....
        /*0260*/ 	.word	0x00003240


	//   ....[17]....
        /*0264*/ 	.word	0x00003250


	//   ....[18]....
        /*0268*/ 	.word	0x00003260


	//   ....[19]....
        /*026c*/ 	.word	0x00003270


	//   ....[20]....
        /*0270*/ 	.word	0x00003850


	//   ....[21]....
        /*0274*/ 	.word	0x00003860


	//   ....[22]....
        /*0278*/ 	.word	0x000038a0


	//   ....[23]....
        /*027c*/ 	.word	0x000038b0


	//----- nvinfo : EIATTR_EXIT_INSTR_OFFSETS
	.align		4
.L_64:
        /*0280*/ 	.byte	0x04, 0x1c
        /*0282*/ 	.short	(.L_66 - .L_65)


	//   ....[0]....
.L_65:
        /*0284*/ 	.word	0x00004650


	//   ....[1]....
        /*0288*/ 	.word	0x00004680


	//----- nvinfo : EIATTR_REQNTID
	.align		4
.L_66:
        /*028c*/ 	.byte	0x04, 0x10
        /*028e*/ 	.short	(.L_68 - .L_67)
.L_67:
        /*0290*/ 	.word	0x00000100
        /*0294*/ 	.word	0x00000001
        /*0298*/ 	.word	0x00000001


	//----- nvinfo : EIATTR_CBANK_PARAM_SIZE
	.align		4
.L_68:
        /*029c*/ 	.byte	0x03, 0x19
        /*029e*/ 	.short	0x0088


	//----- nvinfo : EIATTR_PARAM_CBANK
	.align		4
        /*02a0*/ 	.byte	0x04, 0x0a
        /*02a2*/ 	.short	(.L_70 - .L_69)
	.align		4
.L_69:
        /*02a4*/ 	.word	index@(.nv.constant0.attn_fwd)
        /*02a8*/ 	.short	0x0210
        /*02aa*/ 	.short	0x0088


	//----- nvinfo : EIATTR_SW_WAR
	.align		4
.L_70:
        /*02ac*/ 	.byte	0x04, 0x36
        /*02ae*/ 	.short	(.L_72 - .L_71)
.L_71:
        /*02b0*/ 	.word	0x00000008
.L_72:


//--------------------- .nv.callgraph             --------------------------
	.section	.nv.callgraph,"",@"SHT_CUDA_CALLGRAPH"
	.align	4
	.sectionentsize	8
	.align		4
        /*0000*/ 	.word	0x00000000
	.align		4
        /*0004*/ 	.word	0xffffffff
	.align		4
        /*0008*/ 	.word	0x00000000
	.align		4
        /*000c*/ 	.word	0xfffffffe
	.align		4
        /*0010*/ 	.word	0x00000000
	.align		4
        /*0014*/ 	.word	0xfffffffd
	.align		4
        /*0018*/ 	.word	0x00000000
	.align		4
        /*001c*/ 	.word	0xfffffffc


//--------------------- .nv.constant4             --------------------------
	.section	.nv.constant4,"a",@progbits
	.align	8
	.align		8
.nv.constant4:
        /*0000*/ 	.dword	_$_str


//--------------------- .text.attn_fwd            --------------------------
	.section	.text.attn_fwd,"ax",@progbits
	.align	128
        .global         attn_fwd
        .type           attn_fwd,@function
        .size           attn_fwd,(.L_x_3 - attn_fwd)
        .other          attn_fwd,@"STO_CUDA_ENTRY STV_DEFAULT"
attn_fwd:
.text.attn_fwd:
[----:B------:R-:W-:Y:S01]  /*0000*/  LDC R1, c[0x0][0x28] ;  /* 0x00000a00ff017b82 */ /* 0x000fe20000000800 */
[----:B------:R-:W0:Y:S07]  /*0010*/  S2R R22, SR_TID.X ;  /* 0x0000000000167919 */ /* 0x000e2e0000002100 */
[----:B------:R-:W1:Y:S01]  /*0020*/  S2UR UR19, SR_CTAID.Y ;  /* 0x00000000001379c3 */ /* 0x000e620000002600 */
[----:B------:R-:W-:Y:S01]  /*0030*/  ULDC.64 UR4, c[0x0][0x240] ;  /* 0x0000900000047ab9 */ /* 0x000fe20000000a00 */
[----:B------:R-:W-:Y:S01]  /*0040*/  ULDC.64 UR20, c[0x0][0x208] ;  /* 0x0000820000147ab9 */ /* 0x000fe20000000a00 */
[----:B------:R-:W2:Y:S05]  /*0050*/  S2R R21, SR_CTAID.X ;  /* 0x0000000000157919 */ /* 0x000eaa0000002500 */
[----:B------:R-:W3:Y:S08]  /*0060*/  LDC R14, c[0x0][0x248] ;  /* 0x00009200ff0e7b82 */ /* 0x000ef00000000800 */
[----:B------:R-:W4:Y:S01]  /*0070*/  LDC.64 R16, c[0x0][0x210] ;  /* 0x00008400ff107b82 */ /* 0x000f220000000a00 */
[----:B-1----:R-:W-:-:S07]  /*0080*/  UIMAD UR4, UR19, UR4, URZ ;  /* 0x00000004130472a4 */ /* 0x002fce000f8e023f */
[----:B------:R-:W1:Y:S01]  /*0090*/  S2UR UR18, SR_CgaCtaId ;  /* 0x00000000001279c3 */ /* 0x000e620000008800 */
[----:B0-----:R-:W-:Y:S02]  /*00a0*/  LOP3.LUT R0, R22, 0x3f, RZ, 0xc0, !PT ;  /* 0x0000003f16007812 */ /* 0x001fe400078ec0ff */
[----:B------:R-:W-:-:S05]  /*00b0*/  SHF.R.U32.HI R20, RZ, 0x6, R22 ;  /* 0x00000006ff147819 */ /* 0x000fca0000011616 */
[----:B------:R-:W0:Y:S01]  /*00c0*/  LDC R166, c[0x0][0x280] ;  /* 0x0000a000ffa67b82 */ /* 0x000e220000000800 */
[----:B------:R-:W-:Y:S01]  /*00d0*/  LEA.HI R19, R22, 0xc, RZ, 0x1a ;  /* 0x0000000c16137811 */ /* 0x000fe200078fd0ff */
[----:B--2---:R-:W-:Y:S01]  /*00e0*/  IMAD R21, R21, 0x40, R0 ;  /* 0x0000004015157824 */ /* 0x004fe200078e0200 */
[----:B------:R-:W-:-:S03]  /*00f0*/  SGXT.U32 R20, R20, 0x2 ;  /* 0x000000021414781a */ /* 0x000fc60000000000 */
[----:B------:R-:W-:Y:S01]  /*0100*/  IMAD R3, R21, UR5, RZ ;  /* 0x0000000515037c24 */ /* 0x000fe2000f8e02ff */
[----:B------:R-:W-:Y:S01]  /*0110*/  USHF.R.S32.HI UR5, URZ, 0x1f, UR4 ;  /* 0x0000001f3f057899 */ /* 0x000fe20008011404 */
[-C--:B---3--:R-:W-:Y:S02]  /*0120*/  IMAD R5, R20, R14.reuse, RZ ;  /* 0x0000000e14057224 */ /* 0x088fe400078e02ff */
[----:B------:R-:W-:Y:S01]  /*0130*/  IMAD R9, R19, R14, RZ ;  /* 0x0000000e13097224 */ /* 0x000fe200078e02ff */
[----:B----4-:R-:W-:Y:S01]  /*0140*/  IADD3 R16, P0, P1, R3, UR4, R16 ;  /* 0x0000000403107c10 */ /* 0x010fe2000f91e010 */
[----:B------:R-:W-:Y:S01]  /*0150*/  IMAD R6, R14, 0x4, R5 ;  /* 0x000000040e067824 */ /* 0x000fe200078e0205 */
[----:B------:R-:W-:-:S03]  /*0160*/  SHF.R.S32.HI R2, RZ, 0x1f, R3 ;  /* 0x0000001fff027819 */ /* 0x000fc60000011403 */
[----:B------:R-:W-:Y:S01]  /*0170*/  IMAD R7, R14, 0x4, R6 ;  /* 0x000000040e077824 */ /* 0x000fe200078e0206 */
[----:B------:R-:W-:Y:S02]  /*0180*/  IADD3.X R26, R2, UR5, R17, P0, P1 ;  /* 0x00000005021a7c10 */ /* 0x000fe400087e2411 */
[CC--:B------:R-:W-:Y:S02]  /*0190*/  IADD3 R2, P0, R5.reuse, R16.reuse, RZ ;  /* 0x0000001005027210 */ /* 0x0c0fe40007f1e0ff */
[----:B------:R-:W-:Y:S02]  /*01a0*/  IADD3 R4, P1, R6, R16, RZ ;  /* 0x0000001006047210 */ /* 0x000fe40007f3e0ff */
[----:B------:R-:W-:Y:S02]  /*01b0*/  LEA.HI.X.SX32 R3, R5, R26, 0x1, P0 ;  /* 0x0000001a05037211 */ /* 0x000fe400000f0eff */
[----:B------:R-:W-:Y:S01]  /*01c0*/  IADD3 R8, P0, R9, R16, RZ ;  /* 0x0000001009087210 */ /* 0x000fe20007f1e0ff */
[----:B------:R-:W-:Y:S01]  /*01d0*/  IMAD R11, R14, 0x8, R7 ;  /* 0x000000080e0b7824 */ /* 0x000fe200078e0207 */
[----:B------:R-:W-:Y:S01]  /*01e0*/  LEA.HI R18, R22, 0x1c, RZ, 0x1a ;  /* 0x0000001c16127811 */ /* 0x000fe200078fd0ff */
[----:B------:R2:W3:Y:S01]  /*01f0*/  LDG.E.U8 R23, desc[UR20][R2.64] ;  /* 0x0000001402177981 */ /* 0x0004e2000c1e1100 */
[----:B------:R-:W-:-:S02]  /*0200*/  LEA.HI.X.SX32 R5, R6, R26, 0x1, P1 ;  /* 0x0000001a06057211 */ /* 0x000fc400008f0eff */
[----:B------:R-:W-:Y:S01]  /*0210*/  LEA.HI.X.SX32 R9, R9, R26, 0x1, P0 ;  /* 0x0000001a09097211 */ /* 0x000fe200000f0eff */
[----:B------:R-:W-:Y:S01]  /*0220*/  IMAD R13, R14, 0x4, R11 ;  /* 0x000000040e0d7824 */ /* 0x000fe200078e020b */
[C---:B------:R-:W-:Y:S01]  /*0230*/  IADD3 R6, P0, R7.reuse, R16, RZ ;  /* 0x0000001007067210 */ /* 0x040fe20007f1e0ff */
[----:B------:R-:W-:Y:S01]  /*0240*/  IMAD R15, R18, R14, RZ ;  /* 0x0000000e120f7224 */ /* 0x000fe200078e02ff */
[----:B------:R4:W5:Y:S02]  /*0250*/  LDG.E.U8 R24, desc[UR20][R4.64] ;  /* 0x0000001404187981 */ /* 0x000964000c1e1100 */
[----:B------:R-:W-:Y:S02]  /*0260*/  LEA.HI.X.SX32 R7, R7, R26, 0x1, P0 ;  /* 0x0000001a07077211 */ /* 0x000fe400000f0eff */
[----:B--2---:R-:W-:Y:S01]  /*0270*/  IADD3 R2, P0, R11, R16, RZ ;  /* 0x000000100b027210 */ /* 0x004fe20007f1e0ff */
[----:B------:R-:W2:Y:S01]  /*0280*/  LDG.E.U8 R8, desc[UR20][R8.64] ;  /* 0x0000001408087981 */ /* 0x000ea2000c1e1100 */
[----:B------:R-:W-:-:S02]  /*0290*/  LEA R14, R14, R13, 0x2 ;  /* 0x0000000d0e0e7211 */ /* 0x000fc400078e10ff */
[-C--:B------:R-:W-:Y:S01]  /*02a0*/  IADD3 R10, P1, R13, R16.reuse, RZ ;  /* 0x000000100d0a7210 */ /* 0x080fe20007f3e0ff */
[----:B------:R1:W2:Y:S01]  /*02b0*/  LDG.E.U8 R6, desc[UR20][R6.64] ;  /* 0x0000001406067981 */ /* 0x0002a2000c1e1100 */
[----:B------:R-:W-:Y:S02]  /*02c0*/  IADD3 R12, P2, R15, R16, RZ ;  /* 0x000000100f0c7210 */ /* 0x000fe40007f5e0ff */
[----:B------:R-:W-:Y:S02]  /*02d0*/  LEA.HI.X.SX32 R3, R11, R26, 0x1, P0 ;  /* 0x0000001a0b037211 */ /* 0x000fe400000f0eff */
[----:B----4-:R-:W-:Y:S02]  /*02e0*/  IADD3 R4, P0, R14, R16, RZ ;  /* 0x000000100e047210 */ /* 0x010fe40007f1e0ff */
[-C--:B------:R-:W-:Y:S01]  /*02f0*/  LEA.HI.X.SX32 R11, R13, R26.reuse, 0x1, P1 ;  /* 0x0000001a0d0b7211 */ /* 0x080fe200008f0eff */
[----:B------:R4:W2:Y:S01]  /*0300*/  LDG.E.U8 R2, desc[UR20][R2.64] ;  /* 0x0000001402027981 */ /* 0x0008a2000c1e1100 */
[----:B------:R-:W-:-:S02]  /*0310*/  LEA.HI.X.SX32 R13, R15, R26, 0x1, P2 ;  /* 0x0000001a0f0d7211 */ /* 0x000fc400010f0eff */
[----:B------:R-:W-:Y:S01]  /*0320*/  LEA.HI.X.SX32 R5, R14, R26, 0x1, P0 ;  /* 0x0000001a0e057211 */ /* 0x000fe200000f0eff */
[----:B------:R4:W2:Y:S04]  /*0330*/  LDG.E.U8 R10, desc[UR20][R10.64] ;  /* 0x000000140a0a7981 */ /* 0x0008a8000c1e1100 */
[----:B------:R4:W2:Y:S04]  /*0340*/  LDG.E.U8 R12, desc[UR20][R12.64] ;  /* 0x000000140c0c7981 */ /* 0x0008a8000c1e1100 */
[----:B------:R-:W2:Y:S01]  /*0350*/  LDG.E.U8 R4, desc[UR20][R4.64] ;  /* 0x0000001404047981 */ /* 0x000ea2000c1e1100 */
[----:B------:R-:W-:Y:S01]  /*0360*/  IMAD.SHL.U32 R17, R22, 0x20, RZ ;  /* 0x0000002016117824 */ /* 0x000fe200078e00ff */
[----:B------:R-:W-:-:S04]  /*0370*/  SHF.R.S32.HI R14, RZ, 0x2, R22 ;  /* 0x00000002ff0e7819 */ /* 0x000fc80000011416 */
[----:B------:R-:W-:Y:S02]  /*0380*/  SGXT R14, R14, 0x1 ;  /* 0x000000010e0e781a */ /* 0x000fe40000000200 */
[----:B-1----:R-:W-:Y:S01]  /*0390*/  LOP3.LUT R7, R17, 0x760, RZ, 0xc0, !PT ;  /* 0x0000076011077812 */ /* 0x002fe200078ec0ff */
[----:B------:R-:W-:Y:S01]  /*03a0*/  IMAD.SHL.U32 R9, R22, 0x40, RZ ;  /* 0x0000004016097824 */ /* 0x000fe200078e00ff */
[----:B------:R-:W-:Y:S02]  /*03b0*/  UMOV UR4, 0x400 ;  /* 0x0000040000047882 */ /* 0x000fe40000000000 */
[----:B------:R-:W-:Y:S01]  /*03c0*/  LOP3.LUT R7, R7, 0x90, R14, 0xf8, !PT ;  /* 0x0000009007077812 */ /* 0x000fe200078ef80e */
[----:B------:R-:W-:Y:S01]  /*03d0*/  ULEA UR18, UR18, UR4, 0x18 ;  /* 0x0000000412127291 */ /* 0x000fe2000f8ec03f */
[----:B0-----:R-:W-:Y:S02]  /*03e0*/  ISETP.GE.AND P0, PT, R166, 0x1, PT ;  /* 0x00000001a600780c */ /* 0x001fe40003f06270 */
[----:B------:R-:W-:-:S02]  /*03f0*/  LOP3.LUT R7, R7, R20, RZ, 0xfc, !PT ;  /* 0x0000001407077212 */ /* 0x000fc400078efcff */
[----:B------:R-:W-:Y:S02]  /*0400*/  LOP3.LUT R9, R9, 0x600, RZ, 0xc0, !PT ;  /* 0x0000060009097812 */ /* 0x000fe400078ec0ff */
[----:B----4-:R-:W-:Y:S02]  /*0410*/  LOP3.LUT R3, R7, 0x10, RZ, 0x3c, !PT ;  /* 0x0000001007037812 */ /* 0x010fe400078e3cff */
[----:B------:R-:W-:Y:S01]  /*0420*/  LOP3.LUT R11, R22, 0x80, RZ, 0xc0, !PT ;  /* 0x00000080160b7812 */ /* 0x000fe200078ec0ff */
[----:B------:R-:W-:Y:S01]  /*0430*/  IMAD R9, R0, 0x4, R9 ;  /* 0x0000000400097824 */ /* 0x000fe200078e0209 */
[----:B------:R-:W-:Y:S01]  /*0440*/  SHF.R.U32.HI R0, RZ, 0x5, R22 ;  /* 0x00000005ff007819 */ /* 0x000fe20000011616 */
[----:B------:R-:W-:Y:S01]  /*0450*/  IMAD.SHL.U32 R13, R22, 0x8, RZ ;  /* 0x00000008160d7824 */ /* 0x000fe200078e00ff */
[----:B------:R-:W-:Y:S02]  /*0460*/  SHF.R.U32.HI R16, RZ, 0x2, R11 ;  /* 0x00000002ff107819 */ /* 0x000fe4000001160b */
[----:B------:R-:W-:Y:S01]  /*0470*/  R2UR UR22, R0 ;  /* 0x00000000001672ca */ /* 0x000fe200000e0000 */
[----:B------:R-:W-:Y:S01]  /*0480*/  IMAD.MOV.U32 R42, RZ, RZ, -0x800000 ;  /* 0xff800000ff2a7424 */ /* 0x000fe200078e00ff */
[----:B------:R-:W-:Y:S01]  /*0490*/  LOP3.LUT R16, R9, R16, RZ, 0x3c, !PT ;  /* 0x0000001009107212 */ /* 0x000fe200078e3cff */
[----:B------:R-:W-:Y:S01]  /*04a0*/  IMAD.MOV.U32 R152, RZ, RZ, 0x3f800000 ;  /* 0x3f800000ff987424 */ /* 0x000fe200078e00ff */
[----:B------:R-:W-:Y:S01]  /*04b0*/  MOV R153, 0x3f800000 ;  /* 0x3f80000000997802 */ /* 0x000fe20000000f00 */
[----:B------:R-:W-:Y:S01]  /*04c0*/  IMAD.MOV.U32 R151, RZ, RZ, -0x800000 ;  /* 0xff800000ff977424 */ /* 0x000fe200078e00ff */
[----:B------:R-:W-:-:S02]  /*04d0*/  CS2R R88, SRZ ;  /* 0x0000000000587805 */ /* 0x000fc4000001ff00 */
[----:B------:R-:W-:Y:S02]  /*04e0*/  CS2R R90, SRZ ;  /* 0x00000000005a7805 */ /* 0x000fe4000001ff00 */
[----:B------:R-:W-:Y:S02]  /*04f0*/  CS2R R92, SRZ ;  /* 0x00000000005c7805 */ /* 0x000fe4000001ff00 */
[----:B------:R-:W-:Y:S02]  /*0500*/  CS2R R94, SRZ ;  /* 0x00000000005e7805 */ /* 0x000fe4000001ff00 */
[C---:B------:R-:W-:Y:S02]  /*0510*/  LOP3.LUT R15, R22.reuse, 0xe0, RZ, 0xc0, !PT ;  /* 0x000000e0160f7812 */ /* 0x040fe400078ec0ff */
[----:B------:R-:W-:Y:S02]  /*0520*/  SHF.R.U32.HI R14, RZ, 0x1, R22 ;  /* 0x00000001ff0e7819 */ /* 0x000fe40000011616 */
[----:B------:R-:W-:Y:S01]  /*0530*/  LOP3.LUT R13, R13, 0x38, RZ, 0xc0, !PT ;  /* 0x000000380d0d7812 */ /* 0x000fe200078ec0ff */
[----:B---3--:R-:W-:Y:S04]  /*0540*/  STS.U8 [R7+UR18+0x1000], R23 ;  /* 0x0010001707007988 */ /* 0x008fe80008000012 */
[----:B-----5:R-:W-:Y:S04]  /*0550*/  STS.U8 [R7+UR18+0x1004], R24 ;  /* 0x0010041807007988 */ /* 0x020fe80008000012 */
[----:B--2---:R-:W-:Y:S04]  /*0560*/  STS.U8 [R7+UR18+0x100c], R8 ;  /* 0x00100c0807007988 */ /* 0x004fe80008000012 */
[----:B------:R-:W-:Y:S04]  /*0570*/  STS.U8 [R7+UR18+0x1008], R6 ;  /* 0x0010080607007988 */ /* 0x000fe80008000012 */
[----:B------:R-:W-:Y:S04]  /*0580*/  STS.U8 [R3+UR18+0x1000], R2 ;  /* 0x0010000203007988 */ /* 0x000fe80008000012 */
[----:B------:R-:W-:Y:S04]  /*0590*/  STS.U8 [R3+UR18+0x1004], R10 ;  /* 0x0010040a03007988 */ /* 0x000fe80008000012 */
[----:B------:R0:W-:Y:S04]  /*05a0*/  STS.U8 [R3+UR18+0x100c], R12 ;  /* 0x00100c0c03007988 */ /* 0x0001e80008000012 */
[----:B------:R1:W-:Y:S01]  /*05b0*/  STS.U8 [R3+UR18+0x1008], R4 ;  /* 0x0010080403007988 */ /* 0x0003e20008000012 */
[----:B0-----:R-:W-:-:S05]  /*05c0*/  IMAD.SHL.U32 R12, R22, 0x4, RZ ;  /* 0x00000004160c7824 */ /* 0x001fca00078e00ff */
[----:B------:R-:W-:Y:S01]  /*05d0*/  LOP3.LUT R12, R12, 0xc0, RZ, 0xc0, !PT ;  /* 0x000000c00c0c7812 */ /* 0x000fe200078ec0ff */
[----:B-1----:R-:W-:Y:S06]  /*05e0*/  @!P0 BRA `(.L_x_0) ;  /* 0x0000003000e48947 */ /* 0x002fec0003800000 */
[----:B------:R-:W0:Y:S01]  /*05f0*/  LDC.64 R2, c[0x0][0x250] ;  /* 0x00009400ff027b82 */ /* 0x000e220000000a00 */
[C---:B------:R-:W-:Y:S01]  /*0600*/  LOP3.LUT R0, R22.reuse, 0x1c, RZ, 0xc0, !PT ;  /* 0x0000001c16007812 */ /* 0x040fe200078ec0ff */
[----:B------:R-:W-:Y:S01]  /*0610*/  ULDC UR4, c[0x0][0x258] ;  /* 0x0000960000047ab9 */ /* 0x000fe20000000800 */
[----:B------:R-:W-:Y:S01]  /*0620*/  LOP3.LUT R5, R22, 0x1, RZ, 0xc0, !PT ;  /* 0x0000000116057812 */ /* 0x000fe200078ec0ff */
[----:B------:R-:W-:Y:S01]  /*0630*/  ULDC.64 UR6, c[0x0][0x218] ;  /* 0x0000860000067ab9 */ /* 0x000fe20000000a00 */
[--C-:B------:R-:W-:Y:S01]  /*0640*/  SHF.R.U32.HI R4, RZ, 0x1, R22.reuse ;  /* 0x00000001ff047819 */ /* 0x100fe20000011616 */
[----:B------:R-:W-:Y:S01]  /*0650*/  ULDC.64 UR16, c[0x0][0x260] ;  /* 0x0000980000107ab9 */ /* 0x000fe20000000a00 */
[----:B------:R-:W-:Y:S01]  /*0660*/  SHF.R.U32.HI R6, RZ, 0x5, R22 ;  /* 0x00000005ff067819 */ /* 0x000fe20000011616 */
[----:B------:R-:W1:Y:S01]  /*0670*/  LDC R150, c[0x0][0x268] ;  /* 0x00009a00ff967b82 */ /* 0x000e620000000800 */
[----:B------:R-:W-:Y:S01]  /*0680*/  IMAD R5, R5, 0x2, R0 ;  /* 0x0000000205057824 */ /* 0x000fe200078e0200 */
[----:B------:R-:W-:Y:S01]  /*0690*/  SGXT.U32 R0, R4, 0x1 ;  /* 0x000000010400781a */ /* 0x000fe20000000000 */
[----:B------:R-:W-:Y:S01]  /*06a0*/  UIMAD UR16, UR19, UR16, URZ ;  /* 0x00000010131072a4 */ /* 0x000fe2000f8e023f */
[----:B------:R-:W-:Y:S01]  /*06b0*/  LOP3.LUT R4, R22, 0x1f, RZ, 0xc0, !PT ;  /* 0x0000001f16047812 */ /* 0x000fe200078ec0ff */
[----:B------:R-:W-:Y:S01]  /*06c0*/  UIADD3 UR5, UR18, 0x1000, URZ ;  /* 0x0000100012057890 */ /* 0x000fe2000fffe03f */
[----:B------:R-:W-:Y:S01]  /*06d0*/  SGXT.U32 R6, R6, 0x3 ;  /* 0x000000030606781a */ /* 0x000fe20000000000 */
[----:B------:R-:W-:Y:S01]  /*06e0*/  IMAD.MOV.U32 R101, RZ, RZ, 0x5410 ;  /* 0x00005410ff657424 */ /* 0x000fe200078e00ff */
[----:B------:R-:W-:Y:S01]  /*06f0*/  LOP3.LUT R0, R5, R0, RZ, 0xfc, !PT ;  /* 0x0000000005007212 */ /* 0x000fe200078efcff */
[----:B------:R-:W-:Y:S01]  /*0700*/  IMAD R5, R4, UR4, RZ ;  /* 0x0000000404057c24 */ /* 0x000fe2000f8e02ff */
[----:B------:R-:W-:Y:S01]  /*0710*/  SHF.R.U32.HI R8, RZ, 0x7, R22 ;  /* 0x00000007ff087819 */ /* 0x000fe20000011616 */
[----:B------:R-:W2:Y:S01]  /*0720*/  LDC.64 R146, c[0x0][0x220] ;  /* 0x00008800ff927b82 */ /* 0x000ea20000000a00 */
[----:B------:R-:W-:Y:S01]  /*0730*/  LOP3.LUT R7, R22, 0x7f, RZ, 0xc0, !PT ;  /* 0x0000007f16077812 */ /* 0x000fe200078ec0ff */
[----:B------:R-:W-:Y:S01]  /*0740*/  USHF.R.S32.HI UR4, URZ, 0x1f, UR16 ;  /* 0x0000001f3f047899 */ /* 0x000fe20008011410 */
[----:B------:R-:W-:Y:S01]  /*0750*/  SHF.R.S32.HI R9, RZ, 0x1f, R5 ;  /* 0x0000001fff097819 */ /* 0x000fe20000011405 */
[----:B------:R-:W-:Y:S01]  /*0760*/  USHF.R.U32.HI UR5, URZ, 0x4, UR5 ;  /* 0x000000043f057899 */ /* 0x000fe20008011605 */
[----:B0-----:R-:W-:Y:S01]  /*0770*/  IMAD R2, R2, UR19, RZ ;  /* 0x0000001302027c24 */ /* 0x001fe2000f8e02ff */
[----:B------:R-:W-:Y:S01]  /*0780*/  ISETP.NE.U32.AND P0, PT, R11, RZ, PT ;  /* 0x000000ff0b00720c */ /* 0x000fe20003f05070 */
[----:B------:R-:W-:Y:S01]  /*0790*/  IMAD R6, R6, R3, RZ ;  /* 0x0000000306067224 */ /* 0x000fe200078e02ff */
[----:B------:R-:W-:Y:S01]  /*07a0*/  MOV R99, 0x7632 ;  /* 0x0000763200637802 */ /* 0x000fe20000000f00 */
[----:B------:R-:W-:Y:S01]  /*07b0*/  IMAD R7, R7, UR17, RZ ;  /* 0x0000001107077c24 */ /* 0x000fe2000f8e02ff */
[----:B------:R-:W-:Y:S01]  /*07c0*/  IADD3 R5, P1, P2, R5, UR6, R2 ;  /* 0x0000000605057c10 */ /* 0x000fe2000fa3e002 */
[C---:B------:R-:W-:Y:S01]  /*07d0*/  IMAD R104, R3.reuse, 0x8, R6 ;  /* 0x0000000803687824 */ /* 0x040fe200078e0206 */
[----:B------:R-:W-:Y:S01]  /*07e0*/  SHF.R.S32.HI R4, RZ, 0x1f, R2 ;  /* 0x0000001fff047819 */ /* 0x000fe20000011402 */
[----:B------:R-:W-:Y:S01]  /*07f0*/  USHF.R.U32.HI UR6, URZ, 0x4, UR18 ;  /* 0x000000043f067899 */ /* 0x000fe20008011612 */
[----:B------:R-:W-:Y:S01]  /*0800*/  SGXT.U32 R2, R8, 0x1 ;  /* 0x000000010802781a */ /* 0x000fe20000000000 */
[----:B------:R-:W-:Y:S01]  /*0810*/  IMAD.MOV.U32 R152, RZ, RZ, 0x3f800000 ;  /* 0x3f800000ff987424 */ /* 0x000fe200078e00ff */
[----:B------:R-:W-:Y:S01]  /*0820*/  LEA R106, R3, R104, 0x3 ;  /* 0x00000068036a7211 */ /* 0x000fe200078e18ff */
[----:B------:R-:W-:Y:S01]  /*0830*/  USGXT.U32 UR6, UR6, 0xe ;  /* 0x0000000e0606789a */ /* 0x000fe20008000000 */
[----:B------:R-:W-:Y:S01]  /*0840*/  IADD3.X R9, R9, UR7, R4, P1, P2 ;  /* 0x0000000709097c10 */ /* 0x000fe20008fe4404 */
[----:B-1----:R-:W-:Y:S01]  /*0850*/  IMAD R2, R2, R150, RZ ;  /* 0x0000009602027224 */ /* 0x002fe200078e02ff */
[----:B------:R-:W-:Y:S01]  /*0860*/  IADD3 R103, P3, R6, R5, RZ ;  /* 0x0000000506677210 */ /* 0x000fe20007f7e0ff */
[C---:B------:R-:W-:Y:S01]  /*0870*/  IMAD R108, R3.reuse, 0x8, R106 ;  /* 0x00000008036c7824 */ /* 0x040fe200078e026a */
[----:B------:R-:W-:Y:S01]  /*0880*/  SHF.R.S32.HI R4, RZ, 0x1f, R7 ;  /* 0x0000001fff047819 */ /* 0x000fe20000011407 */
[----:B------:R-:W-:Y:S01]  /*0890*/  IMAD R135, R150, 0x2, R2 ;  /* 0x0000000296877824 */ /* 0x000fe200078e0202 */
[----:B------:R-:W-:Y:S01]  /*08a0*/  LEA.HI.X.SX32 R102, R6, R9, 0x1, P3 ;  /* 0x0000000906667211 */ /* 0x000fe200018f0eff */
[C---:B------:R-:W-:Y:S01]  /*08b0*/  IMAD R110, R3.reuse, 0x8, R108 ;  /* 0x00000008036e7824 */ /* 0x040fe200078e026c */
[----:B------:R-:W-:Y:S01]  /*08c0*/  IADD3 R107, P3, R106, R5, RZ ;  /* 0x000000056a6b7210 */ /* 0x000fe20007f7e0ff */
[----:B------:R-:W-:Y:S01]  /*08d0*/  IMAD.MOV.U32 R155, RZ, RZ, -0x800000 ;  /* 0xff800000ff9b7424 */ /* 0x000fe200078e00ff */
[----:B------:R-:W-:Y:S01]  /*08e0*/  LEA R136, R150, R135, 0x1 ;  /* 0x0000008796887211 */ /* 0x000fe200078e08ff */
[----:B------:R-:W-:Y:S01]  /*08f0*/  IMAD R112, R3, 0x8, R110 ;  /* 0x0000000803707824 */ /* 0x000fe200078e026e */
[----:B------:R-:W-:Y:S01]  /*0900*/  LEA.HI.X.SX32 R106, R106, R9, 0x1, P3 ;  /* 0x000000096a6a7211 */ /* 0x000fe200018f0eff */
[----:B------:R-:W-:Y:S01]  /*0910*/  IMAD.MOV.U32 R154, RZ, RZ, -0x800000 ;  /* 0xff800000ff9a7424 */ /* 0x000fe200078e00ff */
[----:B------:R-:W-:Y:S01]  /*0920*/  IADD3 R111, P3, R110, R5, RZ ;  /* 0x000000056e6f7210 */ /* 0x000fe20007f7e0ff */
[----:B------:R-:W-:Y:S01]  /*0930*/  IMAD R137, R150, 0x2, R136 ;  /* 0x0000000296897824 */ /* 0x000fe200078e0288 */
[----:B--2---:R-:W-:Y:S01]  /*0940*/  IADD3 R146, P1, P2, R7, UR16, R146 ;  /* 0x0000001007927c10 */ /* 0x004fe2000fa3e092 */
[C---:B------:R-:W-:Y:S01]  /*0950*/  IMAD R114, R3.reuse, 0x8, R112 ;  /* 0x0000000803727824 */ /* 0x040fe200078e0270 */
[----:B------:R-:W-:Y:S01]  /*0960*/  LEA.HI.X.SX32 R110, R110, R9, 0x1, P3 ;  /* 0x000000096e6e7211 */ /* 0x000fe200018f0eff */
[----:B------:R-:W-:Y:S01]  /*0970*/  IMAD R138, R150, 0x2, R137 ;  /* 0x00000002968a7824 */ /* 0x000fe200078e0289 */
[-C--:B------:R-:W-:Y:S01]  /*0980*/  IADD3 R105, P4, R104, R5.reuse, RZ ;  /* 0x0000000568697210 */ /* 0x080fe20007f9e0ff */
[C---:B------:R-:W-:Y:S01]  /*0990*/  IMAD R116, R3.reuse, 0x8, R114 ;  /* 0x0000000803747824 */ /* 0x040fe200078e0272 */
[----:B------:R-:W-:Y:S01]  /*09a0*/  IADD3 R115, P3, R114, R5, RZ ;  /* 0x0000000572737210 */ /* 0x000fe20007f7e0ff */
[----:B------:R-:W-:Y:S01]  /*09b0*/  IMAD.MOV.U32 R153, RZ, RZ, 0x3f800000 ;  /* 0x3f800000ff997424 */ /* 0x000fe200078e00ff */
[----:B------:R-:W-:Y:S01]  /*09c0*/  LEA R139, R150, R138, 0x1 ;  /* 0x0000008a968b7211 */ /* 0x000fe200078e08ff */
[----:B------:R-:W-:Y:S01]  /*09d0*/  IMAD R118, R3, 0x8, R116 ;  /* 0x0000000803767824 */ /* 0x000fe200078e0274 */
[----:B------:R-:W-:-:S02]  /*09e0*/  LEA.HI.X.SX32 R114, R114, R9, 0x1, P3 ;  /* 0x0000000972727211 */ /* 0x000fc400018f0eff */
[----:B------:R-:W-:Y:S02]  /*09f0*/  CS2R R88, SRZ ;  /* 0x0000000000587805 */ /* 0x000fe4000001ff00 */
[----:B------:R-:W-:Y:S01]  /*0a00*/  LEA.HI.X.SX32 R104, R104, R9, 0x1, P4 ;  /* 0x0000000968687211 */ /* 0x000fe200020f0eff */
[C---:B------:R-:W-:Y:S01]  /*0a10*/  IMAD R120, R3.reuse, 0x8, R118 ;  /* 0x0000000803787824 */ /* 0x040fe200078e0276 */
[----:B------:R-:W-:Y:S01]  /*0a20*/  IADD3.X R4, R4, UR4, R147, P1, P2 ;  /* 0x0000000404047c10 */ /* 0x000fe20008fe4493 */
[----:B------:R-:W-:Y:S01]  /*0a30*/  IMAD R140, R150, 0x2, R139 ;  /* 0x00000002968c7824 */ /* 0x000fe200078e028b */
[-C--:B------:R-:W-:Y:S01]  /*0a40*/  IADD3 R109, P4, R108, R5.reuse, RZ ;  /* 0x000000056c6d7210 */ /* 0x080fe20007f9e0ff */
[----:B------:R-:W-:Y:S01]  /*0a50*/  IMAD R122, R3, 0x8, R120 ;  /* 0x00000008037a7824 */ /* 0x000fe200078e0278 */
[----:B------:R-:W-:Y:S01]  /*0a60*/  IADD3 R121, P3, R120, R5, RZ ;  /* 0x0000000578797210 */ /* 0x000fe20007f7e0ff */
[----:B------:R-:W-:Y:S01]  /*0a70*/  IMAD R141, R150, 0x2, R140 ;  /* 0x00000002968d7824 */ /* 0x000fe200078e028c */
[-C--:B------:R-:W-:Y:S01]  /*0a80*/  IADD3 R170, P2, R135, R146.reuse, RZ ;  /* 0x0000009287aa7210 */ /* 0x080fe20007f5e0ff */
[C---:B------:R-:W-:Y:S01]  /*0a90*/  IMAD R124, R3.reuse, 0x8, R122 ;  /* 0x00000008037c7824 */ /* 0x040fe200078e027a */
[-C--:B------:R-:W-:Y:S01]  /*0aa0*/  LEA.HI.X.SX32 R120, R120, R9.reuse, 0x1, P3 ;  /* 0x0000000978787211 */ /* 0x080fe200018f0eff */
[----:B------:R-:W-:Y:S01]  /*0ab0*/  IMAD R142, R150, 0x2, R141 ;  /* 0x00000002968e7824 */ /* 0x000fe200078e028d */
[----:B------:R-:W-:Y:S01]  /*0ac0*/  LEA.HI.X.SX32 R108, R108, R9, 0x1, P4 ;  /* 0x000000096c6c7211 */ /* 0x000fe200020f0eff */
[----:B------:R-:W-:Y:S01]  /*0ad0*/  IMAD R126, R3, 0x8, R124 ;  /* 0x00000008037e7824 */ /* 0x000fe200078e027c */
[----:B------:R-:W-:Y:S01]  /*0ae0*/  IADD3 R168, P1, R2, R146, RZ ;  /* 0x0000009202a87210 */ /* 0x000fe20007f3e0ff */
[----:B------:R-:W-:Y:S01]  /*0af0*/  IMAD R143, R150, 0x2, R142 ;  /* 0x00000002968f7824 */ /* 0x000fe200078e028e */
[----:B------:R-:W-:Y:S01]  /*0b00*/  LEA.HI.X.SX32 R135, R135, R4, 0x1, P2 ;  /* 0x0000000487877211 */ /* 0x000fe200010f0eff */
[----:B------:R-:W-:Y:S01]  /*0b10*/  IMAD R128, R3, 0x8, R126 ;  /* 0x0000000803807824 */ /* 0x000fe200078e027e */
[-C--:B------:R-:W-:Y:S01]  /*0b20*/  IADD3 R127, P3, R126, R5.reuse, RZ ;  /* 0x000000057e7f7210 */ /* 0x080fe20007f7e0ff */
[----:B------:R-:W-:Y:S01]  /*0b30*/  IMAD R144, R150, 0x2, R143 ;  /* 0x0000000296907824 */ /* 0x000fe200078e028f */
[----:B------:R-:W-:-:S02]  /*0b40*/  IADD3 R113, P4, R112, R5, RZ ;  /* 0x0000000570717210 */ /* 0x000fc40007f9e0ff */
[----:B------:R-:W-:Y:S02]  /*0b50*/  CS2R R90, SRZ ;  /* 0x00000000005a7805 */ /* 0x000fe4000001ff00 */
[-C--:B------:R-:W-:Y:S02]  /*0b60*/  LEA.HI.X.SX32 R126, R126, R9.reuse, 0x1, P3 ;  /* 0x000000097e7e7211 */ /* 0x080fe400018f0eff */
[----:B------:R-:W-:Y:S02]  /*0b70*/  CS2R R92, SRZ ;  /* 0x00000000005c7805 */ /* 0x000fe4000001ff00 */
[----:B------:R-:W-:Y:S02]  /*0b80*/  LEA R145, R150, R144, 0x1 ;  /* 0x0000009096917211 */ /* 0x000fe400078e08ff */
[----:B------:R-:W-:Y:S02]  /*0b90*/  CS2R R94, SRZ ;  /* 0x00000000005e7805 */ /* 0x000fe4000001ff00 */
[-C--:B------:R-:W-:Y:S01]  /*0ba0*/  IADD3 R172, P3, R136, R146.reuse, RZ ;  /* 0x0000009288ac7210 */ /* 0x080fe20007f7e0ff */
[----:B------:R-:W-:Y:S01]  /*0bb0*/  UMOV UR10, 0xffffff80 ;  /* 0xffffff80000a7882 */ /* 0x000fe20000000000 */
[----:B------:R-:W-:Y:S01]  /*0bc0*/  IADD3 R176, P2, R138, R146, RZ ;  /* 0x000000928ab07210 */ /* 0x000fe20007f5e0ff */
[----:B------:R-:W-:Y:S01]  /*0bd0*/  IMAD R147, R150, 0x2, R145 ;  /* 0x0000000296937824 */ /* 0x000fe200078e0291 */
[-C--:B------:R-:W-:Y:S01]  /*0be0*/  LEA.HI.X.SX32 R134, R2, R4.reuse, 0x1, P1 ;  /* 0x0000000402867211 */ /* 0x080fe200008f0eff */
[----:B------:R-:W-:Y:S01]  /*0bf0*/  IMAD.MOV.U32 R2, RZ, RZ, RZ ;  /* 0x000000ffff027224 */ /* 0x000fe200078e00ff */
[----:B------:R-:W-:Y:S01]  /*0c00*/  LEA.HI.X.SX32 R136, R136, R4, 0x1, P3 ;  /* 0x0000000488887211 */ /* 0x000fe200018f0eff */
[----:B------:R-:W-:Y:S01]  /*0c10*/  IMAD R148, R150, 0x2, R147 ;  /* 0x0000000296947824 */ /* 0x000fe200078e0293 */
[----:B------:R-:W-:Y:S01]  /*0c20*/  LEA.HI.X.SX32 R112, R112, R9, 0x1, P4 ;  /* 0x0000000970707211 */ /* 0x000fe200020f0eff */
[----:B------:R-:W-:Y:S01]  /*0c30*/  UMOV UR11, 0x3fffffef ;  /* 0x3fffffef000b7882 */ /* 0x000fe20000000000 */
[-C--:B------:R-:W-:Y:S01]  /*0c40*/  IADD3 R174, P1, R137, R146.reuse, RZ ;  /* 0x0000009289ae7210 */ /* 0x080fe20007f3e0ff */
[----:B------:R-:W-:Y:S01]  /*0c50*/  IMAD R149, R150, 0x2, R148 ;  /* 0x0000000296957824 */ /* 0x000fe200078e0294 */
[----:B------:R-:W-:Y:S01]  /*0c60*/  IADD3 R178, P3, R139, R146, RZ ;  /* 0x000000928bb27210 */ /* 0x000fe20007f7e0ff */
[----:B------:R-:W-:Y:S01]  /*0c70*/  UMOV UR7, URZ ;  /* 0x0000003f00077c82 */ /* 0x000fe20008000000 */
[----:B------:R-:W-:Y:S01]  /*0c80*/  LEA.HI.X.SX32 R138, R138, R4, 0x1, P2 ;  /* 0x000000048a8a7211 */ /* 0x000fe200010f0eff */
[----:B------:R-:W-:Y:S01]  /*0c90*/  IMAD R150, R150, 0x2, R149 ;  /* 0x0000000296967824 */ /* 0x000fe200078e0295 */
[-C--:B------:R-:W-:Y:S01]  /*0ca0*/  IADD3 R117, P4, R116, R5.reuse, RZ ;  /* 0x0000000574757210 */ /* 0x080fe20007f9e0ff */
[----:B------:R-:W-:Y:S01]  /*0cb0*/  USGXT.U32 UR12, UR5, 0xe ;  /* 0x0000000e050c789a */ /* 0x000fe20008000000 */
[----:B------:R-:W-:Y:S01]  /*0cc0*/  IADD3 R119, P5, R118, R5, RZ ;  /* 0x0000000576777210 */ /* 0x000fe20007fbe0ff */
[----:B------:R-:W-:Y:S01]  /*0cd0*/  UMOV UR4, URZ ;  /* 0x0000003f00047c82 */ /* 0x000fe20008000000 */
[----:B------:R-:W-:Y:S01]  /*0ce0*/  LEA R130, R3, R128, 0x3 ;  /* 0x0000008003827211 */ /* 0x000fe200078e18ff */
[----:B------:R-:W-:Y:S01]  /*0cf0*/  UIADD3.64 UR10, UR6, -UR10, URZ ;  /* 0x8000000a060a7297 */ /* 0x000fe2000fffe03f */
[----:B------:R-:W-:Y:S01]  /*0d00*/  IADD3 R180, P2, R141, R146, RZ ;  /* 0x000000928db47210 */ /* 0x000fe20007f5e0ff */
[----:B------:R-:W-:Y:S01]  /*0d10*/  UMOV UR5, URZ ;  /* 0x0000003f00057c82 */ /* 0x000fe20008000000 */
[-C--:B------:R-:W-:Y:S01]  /*0d20*/  LEA.HI.X.SX32 R137, R137, R4.reuse, 0x1, P1 ;  /* 0x0000000489897211 */ /* 0x080fe200008f0eff */
[----:B------:R-:W-:Y:S01]  /*0d30*/  IMAD R132, R3, 0x8, R130 ;  /* 0x0000000803847824 */ /* 0x000fe200078e0282 */
[----:B------:R-:W-:Y:S01]  /*0d40*/  LEA.HI.X.SX32 R139, R139, R4, 0x1, P3 ;  /* 0x000000048b8b7211 */ /* 0x000fe200018f0eff */
[----:B------:R-:W-:Y:S01]  /*0d50*/  ULDC UR16, c[0x0][0x238] ;  /* 0x00008e0000107ab9 */ /* 0x000fe20000000800 */
[-C--:B------:R-:W-:Y:S01]  /*0d60*/  LEA.HI.X.SX32 R116, R116, R9.reuse, 0x1, P4 ;  /* 0x0000000974747211 */ /* 0x080fe200020f0eff */
[----:B------:R-:W-:Y:S01]  /*0d70*/  UMOV UR13, 0xc0000010 ;  /* 0xc0000010000d7882 */ /* 0x000fe20000000000 */
[----:B------:R-:W-:-:S02]  /*0d80*/  LEA.HI.X.SX32 R118, R118, R9, 0x1, P5 ;  /* 0x0000000976767211 */ /* 0x000fc400028f0eff */
[-C--:B------:R-:W-:Y:S02]  /*0d90*/  IADD3 R179, P1, R140, R146.reuse, RZ ;  /* 0x000000928cb37210 */ /* 0x080fe40007f3e0ff */
[----:B------:R-:W-:Y:S02]  /*0da0*/  IADD3 R181, P3, R142, R146, RZ ;  /* 0x000000928eb57210 */ /* 0x000fe40007f7e0ff */
[----:B------:R-:W-:Y:S02]  /*0db0*/  LEA.HI.X.SX32 R141, R141, R4, 0x1, P2 ;  /* 0x000000048d8d7211 */ /* 0x000fe400010f0eff */
[-C--:B------:R-:W-:Y:S02]  /*0dc0*/  IADD3 R123, P4, R122, R5.reuse, RZ ;  /* 0x000000057a7b7210 */ /* 0x080fe40007f9e0ff */
[----:B------:R-:W-:Y:S02]  /*0dd0*/  IADD3 R125, P5, R124, R5, RZ ;  /* 0x000000057c7d7210 */ /* 0x000fe40007fbe0ff */
[----:B------:R-:W-:-:S02]  /*0de0*/  IADD3 R183, P2, R144, R146, RZ ;  /* 0x0000009290b77210 */ /* 0x000fc40007f5e0ff */
[-C--:B------:R-:W-:Y:S02]  /*0df0*/  LEA.HI.X.SX32 R140, R140, R4.reuse, 0x1, P1 ;  /* 0x000000048c8c7211 */ /* 0x080fe400008f0eff */
[----:B------:R-:W-:Y:S02]  /*0e00*/  LEA.HI.X.SX32 R142, R142, R4, 0x1, P3 ;  /* 0x000000048e8e7211 */ /* 0x000fe400018f0eff */
[-C--:B------:R-:W-:Y:S02]  /*0e10*/  LEA.HI.X.SX32 R122, R122, R9.reuse, 0x1, P4 ;  /* 0x000000097a7a7211 */ /* 0x080fe400020f0eff */
[----:B------:R-:W-:Y:S02]  /*0e20*/  LEA.HI.X.SX32 R124, R124, R9, 0x1, P5 ;  /* 0x000000097c7c7211 */ /* 0x000fe400028f0eff */
[-C--:B------:R-:W-:Y:S02]  /*0e30*/  IADD3 R182, P1, R143, R146.reuse, RZ ;  /* 0x000000928fb67210 */ /* 0x080fe40007f3e0ff */
[----:B------:R-:W-:-:S02]  /*0e40*/  IADD3 R184, P3, R145, R146, RZ ;  /* 0x0000009291b87210 */ /* 0x000fc40007f7e0ff */
[----:B------:R-:W-:Y:S02]  /*0e50*/  LEA.HI.X.SX32 R144, R144, R4, 0x1, P2 ;  /* 0x0000000490907211 */ /* 0x000fe400010f0eff */
[-C--:B------:R-:W-:Y:S02]  /*0e60*/  IADD3 R129, P4, R128, R5.reuse, RZ ;  /* 0x0000000580817210 */ /* 0x080fe40007f9e0ff */
[-C--:B------:R-:W-:Y:S02]  /*0e70*/  IADD3 R131, P5, R130, R5.reuse, RZ ;  /* 0x0000000582837210 */ /* 0x080fe40007fbe0ff */
[----:B------:R-:W-:Y:S02]  /*0e80*/  IADD3 R133, P6, R132, R5, RZ ;  /* 0x0000000584857210 */ /* 0x000fe40007fde0ff */
[----:B------:R-:W-:Y:S02]  /*0e90*/  IADD3 R186, P2, R148, R146, RZ ;  /* 0x0000009294ba7210 */ /* 0x000fe40007f5e0ff */
[----:B------:R-:W-:-:S02]  /*0ea0*/  SEL R5, RZ, 0x90, !P0 ;  /* 0x00000090ff057807 */ /* 0x000fc40004000000 */
[-C--:B------:R-:W-:Y:S02]  /*0eb0*/  LEA.HI.X.SX32 R143, R143, R4.reuse, 0x1, P1 ;  /* 0x000000048f8f7211 */ /* 0x080fe400008f0eff */
[----:B------:R-:W-:Y:S02]  /*0ec0*/  LEA.HI.X.SX32 R145, R145, R4, 0x1, P3 ;  /* 0x0000000491917211 */ /* 0x000fe400018f0eff */
[----:B------:R-:W-:Y:S02]  /*0ed0*/  LEA.HI.X.SX32 R128, R128, R9, 0x1, P4 ;  /* 0x0000000980807211 */ /* 0x000fe400020f0eff */
[-C--:B------:R-:W-:Y:S02]  /*0ee0*/  IADD3 R185, P1, R147, R146.reuse, RZ ;  /* 0x0000009293b97210 */ /* 0x080fe40007f3e0ff */
[----:B------:R-:W-:Y:S02]  /*0ef0*/  IADD3 R187, P3, R149, R146, RZ ;  /* 0x0000009295bb7210 */ /* 0x000fe40007f7e0ff */
[----:B------:R-:W-:-:S02]  /*0f00*/  LEA.HI.X.SX32 R148, R148, R4, 0x1, P2 ;  /* 0x0000000494947211 */ /* 0x000fc400010f0eff */
[----:B------:R-:W-:Y:S02]  /*0f10*/  IADD3 R146, P4, R150, R146, RZ ;  /* 0x0000009296927210 */ /* 0x000fe40007f9e0ff */
[----:B------:R-:W-:Y:S02]  /*0f20*/  LOP3.LUT P2, RZ, R22, 0x2, RZ, 0xc0, !PT ;  /* 0x0000000216ff7812 */ /* 0x000fe4000784c0ff */
[----:B------:R-:W-:Y:S02]  /*0f30*/  LOP3.LUT R100, R5, 0x7f, R22, 0x78, !PT ;  /* 0x0000007f05647812 */ /* 0x000fe400078e7816 */
[----:B------:R-:W-:Y:S02]  /*0f40*/  LEA.HI.X.SX32 R147, R147, R4, 0x1, P1 ;  /* 0x0000000493937211 */ /* 0x000fe400008f0eff */
[-C--:B------:R-:W-:Y:S02]  /*0f50*/  LEA.HI.X.SX32 R130, R130, R9.reuse, 0x1, P5 ;  /* 0x0000000982827211 */ /* 0x080fe400028f0eff */
[----:B------:R-:W-:-:S02]  /*0f60*/  LEA.HI.X.SX32 R132, R132, R9, 0x1, P6 ;  /* 0x0000000984847211 */ /* 0x000fc400030f0eff */
[-C--:B------:R-:W-:Y:S02]  /*0f70*/  LEA.HI.X.SX32 R149, R149, R4.reuse, 0x1, P3 ;  /* 0x0000000495957211 */ /* 0x080fe400018f0eff */
[----:B------:R-:W-:Y:S02]  /*0f80*/  LEA.HI.X.SX32 R150, R150, R4, 0x1, P4 ;  /* 0x0000000496967211 */ /* 0x000fe400020f0eff */
[----:B------:R-:W-:Y:S02]  /*0f90*/  LOP3.LUT P1, RZ, R22, 0x1, RZ, 0xc0, !PT ;  /* 0x0000000116ff7812 */ /* 0x000fe4000782c0ff */
[----:B------:R-:W-:Y:S02]  /*0fa0*/  SEL R101, R101, 0x1054, !P2 ;  /* 0x0000105465657807 */ /* 0x000fe40005000000 */
[----:B------:R-:W-:Y:S02]  /*0fb0*/  SEL R99, R99, 0x3276, !P2 ;  /* 0x0000327663637807 */ /* 0x000fe40005000000 */
[----:B------:R-:W-:-:S02]  /*0fc0*/  LOP3.LUT R98, R100, 0x20, RZ, 0x3c, !PT ;  /* 0x0000002064627812 */ /* 0x000fc400078e3cff */
[C---:B------:R-:W-:Y:S02]  /*0fd0*/  LOP3.LUT R97, R100.reuse, 0x40, RZ, 0x3c, !PT ;  /* 0x0000004064617812 */ /* 0x040fe400078e3cff */
[----:B------:R-:W-:Y:S02]  /*0fe0*/  LOP3.LUT R96, R100, 0x60, RZ, 0x3c, !PT ;  /* 0x0000006064607812 */ /* 0x000fe400078e3cff */
[----:B------:R-:W-:-:S07]  /*0ff0*/  LOP3.LUT R23, R0, 0x1, RZ, 0x3c, !PT ;  /* 0x0000000100177812 */ /* 0x000fce00078e3cff */
.L_x_1:
[----:B------:R-:W-:Y:S02]  /*1000*/  SHF.R.S32.HI R49, RZ, 0x1f, R2 ;  /* 0x0000001fff317819 */ /* 0x000fe40000011402 */
[C---:B------:R-:W-:Y:S02]  /*1010*/  IADD3 R4, P0, R2.reuse, R103, RZ ;  /* 0x0000006702047210 */ /* 0x040fe40007f1e0ff */
[C---:B------:R-:W-:Y:S02]  /*1020*/  IADD3 R6, P2, R2.reuse, R105, RZ ;  /* 0x0000006902067210 */ /* 0x040fe40007f5e0ff */
[C---:B------:R-:W-:Y:S02]  /*1030*/  IADD3.X R5, R49.reuse, R102, RZ, P0, !PT ;  /* 0x0000006631057210 */ /* 0x040fe400007fe4ff */
[C---:B------:R-:W-:Y:S01]  /*1040*/  IADD3 R8, P0, R2.reuse, R107, RZ ;  /* 0x0000006b02087210 */ /* 0x040fe20007f1e0ff */
[C---:B------:R-:W-:Y:S01]  /*1050*/  IMAD.X R7, R49.reuse, 0x1, R104, P2 ;  /* 0x0000000131077824 */ /* 0x040fe200010e0668 */
[C---:B------:R-:W-:Y:S01]  /*1060*/  IADD3 R10, P2, R2.reuse, R109, RZ ;  /* 0x0000006d020a7210 */ /* 0x040fe20007f5e0ff */
[----:B------:R0:W2:Y:S02]  /*1070*/  LDG.E.U8 R31, desc[UR20][R4.64] ;  /* 0x00000014041f7981 */ /* 0x0000a4000c1e1100 */
[C---:B------:R-:W-:Y:S01]  /*1080*/  IMAD.X R9, R49.reuse, 0x1, R106, P0 ;  /* 0x0000000131097824 */ /* 0x040fe200000e066a */
[C---:B------:R-:W-:Y:S01]  /*1090*/  IADD3 R24, P0, R2.reuse, R111, RZ ;  /* 0x0000006f02187210 */ /* 0x040fe20007f1e0ff */
[C---:B------:R-:W-:Y:S01]  /*10a0*/  IMAD.X R11, R49.reuse, 0x1, R108, P2 ;  /* 0x00000001310b7824 */ /* 0x040fe200010e066c */
[C---:B------:R-:W-:Y:S01]  /*10b0*/  IADD3 R26, P2, R2.reuse, R113, RZ ;  /* 0x00000071021a7210 */ /* 0x040fe20007f5e0ff */
[----:B------:R1:W3:Y:S02]  /*10c0*/  LDG.E.U8 R33, desc[UR20][R6.64] ;  /* 0x0000001406217981 */ /* 0x0002e4000c1e1100 */
[C---:B------:R-:W-:Y:S01]  /*10d0*/  IMAD.X R25, R49.reuse, 0x1, R110, P0 ;  /* 0x0000000131197824 */ /* 0x040fe200000e066e */
[C---:B------:R-:W-:Y:S01]  /*10e0*/  IADD3 R28, P0, R2.reuse, R115, RZ ;  /* 0x00000073021c7210 */ /* 0x040fe20007f1e0ff */
[C---:B------:R-:W-:Y:S01]  /*10f0*/  IMAD.X R27, R49.reuse, 0x1, R112, P2 ;  /* 0x00000001311b7824 */ /* 0x040fe200010e0670 */
[----:B0-----:R-:W-:Y:S01]  /*1100*/  IADD3 R4, P2, R2, R117, RZ ;  /* 0x0000007502047210 */ /* 0x001fe20007f5e0ff */
[----:B------:R0:W4:Y:S01]  /*1110*/  LDG.E.U8 R35, desc[UR20][R8.64] ;  /* 0x0000001408237981 */ /* 0x000122000c1e1100 */
[----:B------:R-:W-:-:S02]  /*1120*/  IADD3.X R29, R49, R114, RZ, P0, !PT ;  /* 0x00000072311d7210 */ /* 0x000fc400007fe4ff */
[----:B-1----:R-:W-:Y:S01]  /*1130*/  IADD3 R6, P0, R2, R119, RZ ;  /* 0x0000007702067210 */ /* 0x002fe20007f1e0ff */
[----:B------:R1:W5:Y:S01]  /*1140*/  LDG.E.U8 R37, desc[UR20][R10.64] ;  /* 0x000000140a257981 */ /* 0x000362000c1e1100 */
[----:B------:R-:W-:-:S03]  /*1150*/  IMAD.X R5, R49, 0x1, R116, P2 ;  /* 0x0000000131057824 */ /* 0x000fc600010e0674 */
[----:B------:R-:W-:Y:S01]  /*1160*/  IMAD.X R7, R49, 0x1, R118, P0 ;  /* 0x0000000131077824 */ /* 0x000fe200000e0676 */
[C---:B0-----:R-:W-:Y:S01]  /*1170*/  IADD3 R8, P2, R2.reuse, R121, RZ ;  /* 0x0000007902087210 */ /* 0x041fe20007f5e0ff */
[----:B------:R0:W5:Y:S01]  /*1180*/  LDG.E.U8 R39, desc[UR20][R24.64] ;  /* 0x0000001418277981 */ /* 0x000162000c1e1100 */
[----:B-1----:R-:W-:-:S03]  /*1190*/  IADD3 R10, P0, R2, R123, RZ ;  /* 0x0000007b020a7210 */ /* 0x002fc60007f1e0ff */
[----:B------:R1:W5:Y:S01]  /*11a0*/  LDG.E.U8 R41, desc[UR20][R26.64] ;  /* 0x000000141a297981 */ /* 0x000362000c1e1100 */
[C---:B------:R-:W-:Y:S02]  /*11b0*/  IMAD.X R9, R49.reuse, 0x1, R120, P2 ;  /* 0x0000000131097824 */ /* 0x040fe400010e0678 */
[----:B------:R-:W-:Y:S01]  /*11c0*/  IMAD.X R11, R49, 0x1, R122, P0 ;  /* 0x00000001310b7824 */ /* 0x000fe200000e067a */
[C---:B0-----:R-:W-:Y:S01]  /*11d0*/  IADD3 R24, P2, R2.reuse, R125, RZ ;  /* 0x0000007d02187210 */ /* 0x041fe20007f5e0ff */
[----:B------:R0:W5:Y:S01]  /*11e0*/  LDG.E.U8 R45, desc[UR20][R4.64] ;  /* 0x00000014042d7981 */ /* 0x000162000c1e1100 */
[----:B-1----:R-:W-:-:S03]  /*11f0*/  IADD3 R26, P0, R2, R127, RZ ;  /* 0x0000007f021a7210 */ /* 0x002fc60007f1e0ff */
[----:B------:R1:W5:Y:S01]  /*1200*/  LDG.E.U8 R47, desc[UR20][R6.64] ;  /* 0x00000014062f7981 */ /* 0x000362000c1e1100 */
[C---:B------:R-:W-:Y:S01]  /*1210*/  IMAD.X R25, R49.reuse, 0x1, R124, P2 ;  /* 0x0000000131197824 */ /* 0x040fe200010e067c */
[----:B------:R-:W-:Y:S02]  /*1220*/  IADD3.X R27, R49, R126, RZ, P0, !PT ;  /* 0x0000007e311b7210 */ /* 0x000fe400007fe4ff */
[----:B------:R1:W5:Y:S01]  /*1230*/  LDG.E.U8 R43, desc[UR20][R28.64] ;  /* 0x000000141c2b7981 */ /* 0x000362000c1e1100 */
[----:B0-----:R-:W-:-:S03]  /*1240*/  IADD3 R4, P3, R2, R131, RZ ;  /* 0x0000008302047210 */ /* 0x001fc60007f7e0ff */
[----:B------:R-:W5:Y:S01]  /*1250*/  LDG.E.U8 R9, desc[UR20][R8.64] ;  /* 0x0000001408097981 */ /* 0x000f62000c1e1100 */
[----:B-1----:R-:W-:-:S03]  /*1260*/  IADD3 R6, P0, R2, R133, RZ ;  /* 0x0000008502067210 */ /* 0x002fc60007f1e0ff */
[----:B------:R-:W5:Y:S01]  /*1270*/  LDG.E.U8 R11, desc[UR20][R10.64] ;  /* 0x000000140a0b7981 */ /* 0x000f62000c1e1100 */
[----:B------:R-:W-:Y:S01]  /*1280*/  IADD3 R28, P2, R2, R129, RZ ;  /* 0x00000081021c7210 */ /* 0x000fe20007f5e0ff */
[C---:B------:R-:W-:Y:S02]  /*1290*/  IMAD.X R5, R49.reuse, 0x1, R130, P3 ;  /* 0x0000000131057824 */ /* 0x040fe400018e0682 */
[----:B------:R-:W5:Y:S01]  /*12a0*/  LDG.E.U8 R151, desc[UR20][R24.64] ;  /* 0x0000001418977981 */ /* 0x000f62000c1e1100 */
[C---:B------:R-:W-:Y:S02]  /*12b0*/  IMAD.X R7, R49.reuse, 0x1, R132, P0 ;  /* 0x0000000131077824 */ /* 0x040fe400000e0684 */
[----:B------:R-:W-:Y:S01]  /*12c0*/  IMAD.X R29, R49, 0x1, R128, P2 ;  /* 0x00000001311d7824 */ /* 0x000fe200010e0680 */
[----:B------:R-:W5:Y:S04]  /*12d0*/  LDG.E.U8 R157, desc[UR20][R26.64] ;  /* 0x000000141a9d7981 */ /* 0x000f68000c1e1100 */
[----:B------:R-:W5:Y:S04]  /*12e0*/  LDG.E.U8 R159, desc[UR20][R28.64] ;  /* 0x000000141c9f7981 */ /* 0x000f68000c1e1100 */
[----:B------:R-:W5:Y:S04]  /*12f0*/  LDG.E.U8 R5, desc[UR20][R4.64] ;  /* 0x0000001404057981 */ /* 0x000f68000c1e1100 */
[----:B------:R-:W5:Y:S01]  /*1300*/  LDG.E.U8 R7, desc[UR20][R6.64] ;  /* 0x0000001406077981 */ /* 0x000f62000c1e1100 */
[----:B------:R-:W-:Y:S06]  /*1310*/  BAR.SYNC.DEFER_BLOCKING 0x0 ;  /* 0x0000000000007b1d */ /* 0x000fec0000010000 */
[----:B------:R-:W-:Y:S01]  /*1320*/  UMOV UR14, UR6 ;  /* 0x00000006000e7c82 */ /* 0x000fe20008000000 */
[----:B------:R-:W-:Y:S01]  /*1330*/  UMOV UR15, 0xc0000010 ;  /* 0xc0000010000f7882 */ /* 0x000fe20000000000 */
[----:B------:R-:W-:Y:S01]  /*1340*/  UMOV UR8, UR12 ;  /* 0x0000000c00087c82 */ /* 0x000fe20008000000 */
[----:B------:R-:W-:Y:S01]  /*1350*/  UMOV UR9, UR13 ;  /* 0x0000000d00097c82 */ /* 0x000fe20008000000 */
[----:B--2---:R-:W-:Y:S04]  /*1360*/  STS.U8 [R100+UR18], R31 ;  /* 0x0000001f64007988 */ /* 0x004fe80008000012 */
[----:B---3--:R-:W-:Y:S04]  /*1370*/  STS.U8 [R100+UR18+0x100], R33 ;  /* 0x0001002164007988 */ /* 0x008fe80008000012 */
[----:B----4-:R-:W-:Y:S04]  /*1380*/  STS.U8 [R100+UR18+0x200], R35 ;  /* 0x0002002364007988 */ /* 0x010fe80008000012 */
[----:B-----5:R-:W-:Y:S04]  /*1390*/  STS.U8 [R100+UR18+0x300], R37 ;  /* 0x0003002564007988 */ /* 0x020fe80008000012 */
[----:B------:R-:W-:Y:S04]  /*13a0*/  STS.U8 [R100+UR18+0x400], R39 ;  /* 0x0004002764007988 */ /* 0x000fe80008000012 */
[----:B------:R-:W-:Y:S04]  /*13b0*/  STS.U8 [R100+UR18+0x500], R41 ;  /* 0x0005002964007988 */ /* 0x000fe80008000012 */
[----:B------:R-:W-:Y:S04]  /*13c0*/  STS.U8 [R100+UR18+0x700], R45 ;  /* 0x0007002d64007988 */ /* 0x000fe80008000012 */
[----:B------:R-:W-:Y:S04]  /*13d0*/  STS.U8 [R100+UR18+0x800], R47 ;  /* 0x0008002f64007988 */ /* 0x000fe80008000012 */
[----:B------:R0:W-:Y:S04]  /*13e0*/  STS.U8 [R100+UR18+0x600], R43 ;  /* 0x0006002b64007988 */ /* 0x0001e80008000012 */
[----:B------:R-:W-:Y:S04]  /*13f0*/  STS.U8 [R100+UR18+0x900], R9 ;  /* 0x0009000964007988 */ /* 0x000fe80008000012 */
[----:B------:R-:W-:Y:S04]  /*1400*/  STS.U8 [R100+UR18+0xa00], R11 ;  /* 0x000a000b64007988 */ /* 0x000fe80008000012 */
[----:B------:R-:W-:Y:S04]  /*1410*/  STS.U8 [R100+UR18+0xb00], R151 ;  /* 0x000b009764007988 */ /* 0x000fe80008000012 */
[----:B------:R-:W-:Y:S04]  /*1420*/  STS.U8 [R100+UR18+0xc00], R157 ;  /* 0x000c009d64007988 */ /* 0x000fe80008000012 */
[----:B------:R-:W-:Y:S04]  /*1430*/  STS.U8 [R100+UR18+0xd00], R159 ;  /* 0x000d009f64007988 */ /* 0x000fe80008000012 */
[----:B------:R1:W-:Y:S04]  /*1440*/  STS.U8 [R100+UR18+0xe00], R5 ;  /* 0x000e000564007988 */ /* 0x0003e80008000012 */
[----:B------:R2:W-:Y:S01]  /*1450*/  STS.U8 [R100+UR18+0xf00], R7 ;  /* 0x000f000764007988 */ /* 0x0005e20008000012 */
[----:B------:R3:W-:Y:S06]  /*1460*/  MEMBAR.ALL.CTA ;  /* 0x0000000000007992 */ /* 0x0007ec0000008000 */
[----:B---3--:R-:W3:Y:S02]  /*1470*/  FENCE.VIEW.ASYNC.S ;  /* 0x00000000000073c6 */ /* 0x008ee40000000000 */
[----:B---3--:R-:W-:Y:S06]  /*1480*/  BAR.SYNC.DEFER_BLOCKING 0x0 ;  /* 0x0000000000007b1d */ /* 0x008fec0000010000 */
[----:B0-----:R-:W-:-:S06]  /*1490*/  WARPGROUP.ARRIVE ;  /* 0x00000000000079c5 */ /* 0x001fcc0000000000 */
[----:B------:R-:W-:Y:S04]  /*14a0*/  QGMMA.64x64x32.F32.E4M3.E4M3 R56, gdesc[UR12], RZ, !UPT ;  /* 0x00e000000c3879f3 */ /* 0x000fe8000c7008ff */
[----:B------:R-:W-:Y:S03]  /*14b0*/  QGMMA.64x64x32.F32.E4M3.E4M3 R24, gdesc[UR8], RZ, !UPT, gsb0 ;  /* 0x00e00000081879f3 */ /* 0x000fe6000c0008ff */
[----:B------:R-:W-:Y:S02]  /*14c0*/  WARPGROUP.DEPBAR.LE gsb0, 0x0 ;  /* 0x00008000000079c5 */ /* 0x000fe40000010000 */
[----:B------:R-:W-:Y:S01]  /*14d0*/  FMUL R4, R58, UR16 ;  /* 0x000000103a047c20 */ /* 0x000fe20008400000 */
[----:B-1----:R-:W-:Y:S01]  /*14e0*/  FMUL R5, R59, UR16 ;  /* 0x000000103b057c20 */ /* 0x002fe20008400000 */
[----:B------:R-:W-:-:S04]  /*14f0*/  FMUL R6, R62, UR16 ;  /* 0x000000103e067c20 */ /* 0x000fc80008400000 */
[----:B------:R-:W-:Y:S01]  /*1500*/  FMNMX R5, R4, R5, !PT ;  /* 0x0000000504057209 */ /* 0x000fe20007800000 */
[----:B------:R-:W-:-:S03]  /*1510*/  FMUL R4, R63, UR16 ;  /* 0x000000103f047c20 */ /* 0x000fc60008400000 */
[----:B--2---:R-:W-:Y:S01]  /*1520*/  FMNMX R7, R6, R5, !PT ;  /* 0x0000000506077209 */ /* 0x004fe20007800000 */
[----:B------:R-:W-:-:S03]  /*1530*/  FMUL R5, R66, UR16 ;  /* 0x0000001042057c20 */ /* 0x000fc60008400000 */
[----:B------:R-:W-:Y:S01]  /*1540*/  FMNMX R6, R4, R7, !PT ;  /* 0x0000000704067209 */ /* 0x000fe20007800000 */
        /* <DEDUP_REMOVED lines=53> */
[----:B------:R-:W-:-:S04]  /*18a0*/  FMNMX R5, R5, R6, !PT ;  /* 0x0000000605057209 */ /* 0x000fc80007800000 */
[----:B------:R-:W-:-:S05]  /*18b0*/  FMNMX R8, R4, R5, !PT ;  /* 0x0000000504087209 */ /* 0x000fca0007800000 */
[----:B------:R-:W0:Y:S01]  /*18c0*/  SHFL.BFLY PT, R5, R8, 0x2, 0x1f ;  /* 0x0c401f0008057f89 */ /* 0x000e2200000e0000 */
[----:B------:R-:W-:Y:S01]  /*18d0*/  FMUL R4, R56, UR16 ;  /* 0x0000001038047c20 */ /* 0x000fe20008400000 */
[----:B------:R-:W-:Y:S01]  /*18e0*/  FMUL R6, R60, UR16 ;  /* 0x000000103c067c20 */ /* 0x000fe20008400000 */
[----:B0-----:R-:W-:Y:S01]  /*18f0*/  FMNMX R9, R8, R5, !PT ;  /* 0x0000000508097209 */ /* 0x001fe20007800000 */
[----:B------:R-:W-:-:S05]  /*1900*/  FMUL R5, R57, UR16 ;  /* 0x0000001039057c20 */ /* 0x000fca0008400000 */
[----:B------:R-:W-:Y:S01]  /*1910*/  FMNMX R5, R4, R5, !PT ;  /* 0x0000000504057209 */ /* 0x000fe20007800000 */
[----:B------:R-:W-:-:S03]  /*1920*/  FMUL R4, R61, UR16 ;  /* 0x000000103d047c20 */ /* 0x000fc60008400000 */
[----:B------:R-:W-:Y:S01]  /*1930*/  FMNMX R7, R6, R5, !PT ;  /* 0x0000000506077209 */ /* 0x000fe20007800000 */
[----:B------:R-:W-:-:S03]  /*1940*/  FMUL R5, R64, UR16 ;  /* 0x0000001040057c20 */ /* 0x000fc60008400000 */
[----:B------:R-:W-:Y:S01]  /*1950*/  FMNMX R6, R4, R7, !PT ;  /* 0x0000000704067209 */ /* 0x000fe20007800000 */
[----:B------:R-:W-:Y:S01]  /*1960*/  FMUL R4, R65, UR16 ;  /* 0x0000001041047c20 */ /* 0x000fe20008400000 */
[----:B------:R-:W0:Y:S02]  /*1970*/  SHFL.BFLY PT, R10, R9, 0x1, 0x1f ;  /* 0x0c201f00090a7f89 */ /* 0x000e2400000e0000 */
        /* <DEDUP_REMOVED lines=11> */
[----:B------:R-:W-:Y:S01]  /*1a30*/  FMUL R4, R77, UR16 ;  /* 0x000000104d047c20 */ /* 0x000fe20008400000 */
[----:B0-----:R-:W-:Y:S01]  /*1a40*/  FMNMX R151, R9, R10, !PT ;  /* 0x0000000a09977209 */ /* 0x001fe20007800000 */
[----:B------:R-:W-:Y:S01]  /*1a50*/  USHF.R.S32.HI UR8, URZ, 0x1f, UR4 ;  /* 0x0000001f3f087899 */ /* 0x000fe20008011404 */
[----:B------:R-:W-:Y:S02]  /*1a60*/  FMNMX R5, R5, R6, !PT ;  /* 0x0000000605057209 */ /* 0x000fe40007800000 */
[----:B------:R-:W-:Y:S02]  /*1a70*/  IADD3 R8, P0, R168, UR4, RZ ;  /* 0x00000004a8087c10 */ /* 0x000fe4000ff1e0ff */
[----:B------:R-:W-:Y:S01]  /*1a80*/  FMNMX R6, R4, R5, !PT ;  /* 0x0000000504067209 */ /* 0x000fe20007800000 */
[----:B------:R-:W-:Y:S01]  /*1a90*/  FMUL R5, R80, UR16 ;  /* 0x0000001050057c20 */ /* 0x000fe20008400000 */
[----:B------:R-:W-:-:S02]  /*1aa0*/  FMNMX R151, R151, R154, !PT ;  /* 0x0000009a97977209 */ /* 0x000fc40007800000 */
[----:B------:R-:W-:Y:S01]  /*1ab0*/  IADD3.X R9, R134, UR8, RZ, P0, !PT ;  /* 0x0000000886097c10 */ /* 0x000fe200087fe4ff */
[----:B------:R-:W-:Y:S01]  /*1ac0*/  FMUL R10, R81, UR16 ;  /* 0x00000010510a7c20 */ /* 0x000fe20008400000 */
[----:B------:R-:W-:Y:S01]  /*1ad0*/  FMNMX R11, R5, R6, !PT ;  /* 0x00000006050b7209 */ /* 0x000fe20007800000 */
[--C-:B------:R-:W-:Y:S01]  /*1ae0*/  FFMA R7, R59, UR16, -R151.reuse ;  /* 0x000000103b077c23 */ /* 0x100fe20008000897 */
[----:B------:R-:W-:Y:S01]  /*1af0*/  IADD3 R4, P0, R170, UR4, RZ ;  /* 0x00000004aa047c10 */ /* 0x000fe2000ff1e0ff */
[----:B------:R0:W2:Y:S01]  /*1b00*/  LDG.E.U8 R157, desc[UR20][R8.64] ;  /* 0x00000014089d7981 */ /* 0x0000a2000c1e1100 */
[----:B------:R-:W-:Y:S01]  /*1b10*/  FMNMX R11, R10, R11, !PT ;  /* 0x0000000b0a0b7209 */ /* 0x000fe20007800000 */
[----:B------:R-:W-:Y:S01]  /*1b20*/  FMUL R158, R7, 1.4426950216293334961 ;  /* 0x3fb8aa3b079e7820 */ /* 0x000fe20000400000 */
[----:B------:R-:W-:Y:S01]  /*1b30*/  FFMA R7, R62, UR16, -R151 ;  /* 0x000000103e077c23 */ /* 0x000fe20008000897 */
[----:B------:R-:W-:Y:S02]  /*1b40*/  IADD3.X R5, R135, UR8, RZ, P0, !PT ;  /* 0x0000000887057c10 */ /* 0x000fe400087fe4ff */
[----:B------:R-:W-:Y:S01]  /*1b50*/  IADD3 R6, P0, R172, UR4, RZ ;  /* 0x00000004ac067c10 */ /* 0x000fe2000ff1e0ff */
[----:B0-----:R-:W-:Y:S01]  /*1b60*/  FMUL R8, R84, UR16 ;  /* 0x0000001054087c20 */ /* 0x001fe20008400000 */
[----:B------:R-:W-:Y:S01]  /*1b70*/  FMUL R9, R85, UR16 ;  /* 0x0000001055097c20 */ /* 0x000fe20008400000 */
[----:B------:R-:W-:Y:S01]  /*1b80*/  FMUL R156, R7, 1.4426950216293334961 ;  /* 0x3fb8aa3b079c7820 */ /* 0x000fe20000400000 */
[----:B------:R0:W3:Y:S02]  /*1b90*/  LDG.E.U8 R159, desc[UR20][R4.64] ;  /* 0x00000014049f7981 */ /* 0x0000e4000c1e1100 */
[----:B------:R-:W-:-:S02]  /*1ba0*/  FMNMX R8, R8, R11, !PT ;  /* 0x0000000b08087209 */ /* 0x000fc40007800000 */
[----:B------:R-:W-:Y:S02]  /*1bb0*/  IADD3.X R7, R136, UR8, RZ, P0, !PT ;  /* 0x0000000888077c10 */ /* 0x000fe400087fe4ff */
[----:B------:R-:W-:Y:S01]  /*1bc0*/  FMNMX R10, R9, R8, !PT ;  /* 0x00000008090a7209 */ /* 0x000fe20007800000 */
[----:B------:R1:W-:Y:S01]  /*1bd0*/  MUFU.EX2 R62, R158 ;  /* 0x0000009e003e7308 */ /* 0x0003e20000000800 */
[----:B0-----:R-:W-:Y:S01]  /*1be0*/  FMUL R5, R24, UR16 ;  /* 0x0000001018057c20 */ /* 0x001fe20008400000 */
[----:B------:R-:W-:Y:S01]  /*1bf0*/  FMUL R8, R25, UR16 ;  /* 0x0000001019087c20 */ /* 0x000fe20008400000 */
[----:B-1----:R0:W4:Y:S01]  /*1c00*/  LDG.E.U8 R158, desc[UR20][R6.64] ;  /* 0x00000014069e7981 */ /* 0x002122000c1e1100 */
[----:B------:R-:W-:Y:S02]  /*1c10*/  IADD3 R4, P0, R174, UR4, RZ ;  /* 0x00000004ae047c10 */ /* 0x000fe4000ff1e0ff */
[----:B0-----:R-:W-:Y:S01]  /*1c20*/  FMNMX R7, R5, R10, !PT ;  /* 0x0000000a05077209 */ /* 0x001fe20007800000 */
[----:B------:R-:W-:-:S03]  /*1c30*/  FMUL R6, R28, UR16 ;  /* 0x000000101c067c20 */ /* 0x000fc60008400000 */
[----:B------:R-:W-:Y:S02]  /*1c40*/  FMNMX R7, R8, R7, !PT ;  /* 0x0000000708077209 */ /* 0x000fe40007800000 */
[----:B------:R-:W-:Y:S02]  /*1c50*/  IADD3.X R5, R137, UR8, RZ, P0, !PT ;  /* 0x0000000889057c10 */ /* 0x000fe400087fe4ff */
[----:B------:R-:W-:Y:S01]  /*1c60*/  FMNMX R10, R6, R7, !PT ;  /* 0x00000007060a7209 */ /* 0x000fe20007800000 */
[----:B------:R-:W-:Y:S01]  /*1c70*/  FMUL R7, R29, UR16 ;  /* 0x000000101d077c20 */ /* 0x000fe20008400000 */
[----:B------:R-:W-:Y:S01]  /*1c80*/  IADD3 R8, P0, R176, UR4, RZ ;  /* 0x00000004b0087c10 */ /* 0x000fe2000ff1e0ff */
[----:B------:R-:W5:Y:S03]  /*1c90*/  LDG.E.U8 R167, desc[UR20][R4.64] ;  /* 0x0000001404a77981 */ /* 0x000f66000c1e1100 */
[----:B------:R-:W-:-:S02]  /*1ca0*/  IADD3.X R9, R138, UR8, RZ, P0, !PT ;  /* 0x000000088a097c10 */ /* 0x000fc400087fe4ff */
[----:B------:R-:W-:Y:S01]  /*1cb0*/  FMNMX R11, R7, R10, !PT ;  /* 0x0000000a070b7209 */ /* 0x000fe20007800000 */
[----:B------:R-:W-:Y:S01]  /*1cc0*/  FMUL R10, R32, UR16 ;  /* 0x00000010200a7c20 */ /* 0x000fe20008400000 */
[----:B------:R-:W-:Y:S01]  /*1cd0*/  IADD3 R6, P0, R178, UR4, RZ ;  /* 0x00000004b2067c10 */ /* 0x000fe2000ff1e0ff */
[----:B------:R0:W3:Y:S03]  /*1ce0*/  LDG.E.U8 R169, desc[UR20][R8.64] ;  /* 0x0000001408a97981 */ /* 0x0000e6000c1e1100 */
[----:B------:R-:W-:Y:S02]  /*1cf0*/  FMNMX R11, R10, R11, !PT ;  /* 0x0000000b0a0b7209 */ /* 0x000fe40007800000 */
[----:B------:R-:W-:Y:S01]  /*1d00*/  IADD3.X R7, R139, UR8, RZ, P0, !PT ;  /* 0x000000088b077c10 */ /* 0x000fe200087fe4ff */
[----:B0-----:R-:W-:Y:S01]  /*1d10*/  FMUL R8, R33, UR16 ;  /* 0x0000001021087c20 */ /* 0x001fe20008400000 */
[----:B------:R-:W-:Y:S01]  /*1d20*/  FMUL R9, R36, UR16 ;  /* 0x0000001024097c20 */ /* 0x000fe20008400000 */
[----:B------:R-:W-:-:S02]  /*1d30*/  IADD3 R4, P0, R179, UR4, RZ ;  /* 0x00000004b3047c10 */ /* 0x000fc4000ff1e0ff */
[----:B------:R0:W4:Y:S01]  /*1d40*/  LDG.E.U8 R171, desc[UR20][R6.64] ;  /* 0x0000001406ab7981 */ /* 0x000122000c1e1100 */
[----:B------:R-:W-:Y:S02]  /*1d50*/  FMNMX R8, R8, R11, !PT ;  /* 0x0000000b08087209 */ /* 0x000fe40007800000 */
[----:B------:R-:W-:Y:S02]  /*1d60*/  IADD3.X R5, R140, UR8, RZ, P0, !PT ;  /* 0x000000088c057c10 */ /* 0x000fe400087fe4ff */
[----:B------:R-:W-:Y:S01]  /*1d70*/  FMNMX R9, R9, R8, !PT ;  /* 0x0000000809097209 */ /* 0x000fe20007800000 */
[----:B0-----:R-:W-:Y:S01]  /*1d80*/  FMUL R6, R37, UR16 ;  /* 0x0000001025067c20 */ /* 0x001fe20008400000 */
[----:B------:R-:W-:Y:S01]  /*1d90*/  FMUL R7, R40, UR16 ;  /* 0x0000001028077c20 */ /* 0x000fe20008400000 */
[----:B------:R-:W-:Y:S01]  /*1da0*/  IADD3 R8, P0, R180, UR4, RZ ;  /* 0x00000004b4087c10 */ /* 0x000fe2000ff1e0ff */
[----:B------:R0:W5:Y:S02]  /*1db0*/  LDG.E.U8 R162, desc[UR20][R4.64] ;  /* 0x0000001404a27981 */ /* 0x000164000c1e1100 */
[----:B------:R-:W-:Y:S01]  /*1dc0*/  FMNMX R6, R6, R9, !PT ;  /* 0x0000000906067209 */ /* 0x000fe20007800000 */
[----:B------:R-:W-:Y:S01]  /*1dd0*/  FFMA R63, R63, UR16, -R151 ;  /* 0x000000103f3f7c23 */ /* 0x000fe20008000897 */
[----:B------:R-:W-:-:S02]  /*1de0*/  IADD3.X R9, R141, UR8, RZ, P0, !PT ;  /* 0x000000088d097c10 */ /* 0x000fc400087fe4ff */
[----:B------:R-:W-:Y:S01]  /*1df0*/  FMNMX R6, R7, R6, !PT ;  /* 0x0000000607067209 */ /* 0x000fe20007800000 */
[--C-:B------:R-:W-:Y:S01]  /*1e00*/  FFMA R67, R67, UR16, -R151.reuse ;  /* 0x0000001043437c23 */ /* 0x100fe20008000897 */
[----:B0-----:R-:W-:Y:S01]  /*1e10*/  FMUL R5, R41, UR16 ;  /* 0x0000001029057c20 */ /* 0x001fe20008400000 */
[----:B------:R-:W-:Y:S01]  /*1e20*/  IADD3 R4, P0, R181, UR4, RZ ;  /* 0x00000004b5047c10 */ /* 0x000fe2000ff1e0ff */
[----:B------:R-:W-:Y:S01]  /*1e30*/  FMUL R63, R63, 1.4426950216293334961 ;  /* 0x3fb8aa3b3f3f7820 */ /* 0x000fe20000400000 */
[--C-:B------:R-:W-:Y:S01]  /*1e40*/  FFMA R74, R74, UR16, -R151.reuse ;  /* 0x000000104a4a7c23 */ /* 0x100fe20008000897 */
[--C-:B------:R-:W-:Y:S01]  /*1e50*/  FFMA R7, R83, UR16, -R151.reuse ;  /* 0x0000001053077c23 */ /* 0x100fe20008000897 */
[----:B------:R-:W-:Y:S01]  /*1e60*/  FMNMX R11, R5, R6, !PT ;  /* 0x00000006050b7209 */ /* 0x000fe20007800000 */
[----:B------:R-:W-:Y:S01]  /*1e70*/  FMUL R10, R44, UR16 ;  /* 0x000000102c0a7c20 */ /* 0x000fe20008400000 */
[----:B------:R-:W-:Y:S01]  /*1e80*/  IADD3.X R5, R142, UR8, RZ, P0, !PT ;  /* 0x000000088e057c10 */ /* 0x000fe200087fe4ff */
[----:B------:R-:W-:Y:S01]  /*1e90*/  FMUL R67, R67, 1.4426950216293334961 ;  /* 0x3fb8aa3b43437820 */ /* 0x000fe20000400000 */
[----:B------:R-:W-:Y:S01]  /*1ea0*/  IADD3 R6, P0, R182, UR4, RZ ;  /* 0x00000004b6067c10 */ /* 0x000fe2000ff1e0ff */
[----:B------:R0:W-:Y:S01]  /*1eb0*/  MUFU.EX2 R161, R63 ;  /* 0x0000003f00a17308 */ /* 0x0001e20000000800 */
[--C-:B------:R-:W-:Y:S01]  /*1ec0*/  FFMA R78, R78, UR16, -R151.reuse ;  /* 0x000000104e4e7c23 */ /* 0x100fe20008000897 */
[----:B------:R1:W5:Y:S01]  /*1ed0*/  LDG.E.U8 R83, desc[UR20][R8.64] ;  /* 0x0000001408537981 */ /* 0x000362000c1e1100 */
[--C-:B------:R-:W-:Y:S01]  /*1ee0*/  FFMA R58, R58, UR16, -R151.reuse ;  /* 0x000000103a3a7c23 */ /* 0x100fe20008000897 */
[----:B------:R-:W-:Y:S01]  /*1ef0*/  FMNMX R11, R10, R11, !PT ;  /* 0x0000000b0a0b7209 */ /* 0x000fe20007800000 */
[--C-:B------:R-:W-:Y:S01]  /*1f00*/  FFMA R71, R71, UR16, -R151.reuse ;  /* 0x0000001047477c23 */ /* 0x100fe20008000897 */
[--C-:B------:R-:W-:Y:S01]  /*1f10*/  FFMA R82, R82, UR16, -R151.reuse ;  /* 0x0000001052527c23 */ /* 0x100fe20008000897 */
[----:B------:R1:W4:Y:S01]  /*1f20*/  LDG.E.U8 R173, desc[UR20][R4.64] ;  /* 0x0000001404ad7981 */ /* 0x000322000c1e1100 */
[----:B0-----:R-:W-:Y:S01]  /*1f30*/  FMUL R63, R74, 1.4426950216293334961 ;  /* 0x3fb8aa3b4a3f7820 */ /* 0x001fe20000400000 */
[----:B------:R-:W-:Y:S01]  /*1f40*/  FMUL R74, R7, 1.4426950216293334961 ;  /* 0x3fb8aa3b074a7820 */ /* 0x000fe20000400000 */
[----:B-1----:R-:W-:Y:S01]  /*1f50*/  FFMA R9, R87, UR16, -R151 ;  /* 0x0000001057097c23 */ /* 0x002fe20008000897 */
[----:B------:R-:W-:Y:S01]  /*1f60*/  FMUL R8, R45, UR16 ;  /* 0x000000102d087c20 */ /* 0x000fe20008400000 */
[----:B------:R0:W-:Y:S01]  /*1f70*/  MUFU.EX2 R163, R67 ;  /* 0x0000004300a37308 */ /* 0x0001e20000000800 */
[----:B------:R-:W-:Y:S01]  /*1f80*/  IADD3.X R7, R143, UR8, RZ, P0, !PT ;  /* 0x000000088f077c10 */ /* 0x000fe200087fe4ff */
[----:B------:R-:W-:-:S02]  /*1f90*/  FMUL R58, R58, 1.4426950216293334961 ;  /* 0x3fb8aa3b3a3a7820 */ /* 0x000fc40000400000 */
[----:B------:R-:W-:Y:S02]  /*1fa0*/  FMNMX R10, R8, R11, !PT ;  /* 0x0000000b080a7209 */ /* 0x000fe40007800000 */
[----:B------:R1:W5:Y:S01]  /*1fb0*/  LDG.E.U8 R87, desc[UR20][R6.64] ;  /* 0x0000001406577981 */ /* 0x000362000c1e1100 */
[----:B0-----:R-:W-:Y:S01]  /*1fc0*/  FMUL R67, R78, 1.4426950216293334961 ;  /* 0x3fb8aa3b4e437820 */ /* 0x001fe20000400000 */
[----:B------:R-:W-:Y:S01]  /*1fd0*/  FMUL R78, R9, 1.4426950216293334961 ;  /* 0x3fb8aa3b094e7820 */ /* 0x000fe20000400000 */
[----:B------:R-:W-:Y:S01]  /*1fe0*/  FMUL R9, R48, UR16 ;  /* 0x0000001030097c20 */ /* 0x000fe20008400000 */
[----:B------:R-:W-:Y:S01]  /*1ff0*/  IADD3 R4, P0, R185, UR4, RZ ;  /* 0x00000004b9047c10 */ /* 0x000fe2000ff1e0ff */
[----:B------:R0:W2:Y:S01]  /*2000*/  MUFU.EX2 R59, R58 ;  /* 0x0000003a003b7308 */ /* 0x0000a20000000800 */
[----:B-1----:R-:W-:Y:S01]  /*2010*/  FFMA R7, R27, UR16, -R151 ;  /* 0x000000101b077c23 */ /* 0x002fe20008000897 */
[----:B------:R-:W-:Y:S01]  /*2020*/  FMUL R6, R49, UR16 ;  /* 0x0000001031067c20 */ /* 0x000fe20008400000 */
[----:B------:R-:W-:-:S02]  /*2030*/  FMNMX R11, R9, R10, !PT ;  /* 0x0000000a090b7209 */ /* 0x000fc40007800000 */
[----:B------:R-:W-:Y:S01]  /*2040*/  IADD3.X R5, R147, UR8, RZ, P0, !PT ;  /* 0x0000000893057c10 */ /* 0x000fe200087fe4ff */
[----:B0-----:R-:W-:Y:S01]  /*2050*/  FMUL R58, R71, 1.4426950216293334961 ;  /* 0x3fb8aa3b473a7820 */ /* 0x001fe20000400000 */
[----:B------:R-:W-:Y:S01]  /*2060*/  FMUL R71, R82, 1.4426950216293334961 ;  /* 0x3fb8aa3b52477820 */ /* 0x000fe20000400000 */
[----:B------:R-:W-:Y:S01]  /*2070*/  FMUL R82, R7, 1.4426950216293334961 ;  /* 0x3fb8aa3b07527820 */ /* 0x000fe20000400000 */
[----:B------:R-:W-:Y:S01]  /*2080*/  FMUL R7, R52, UR16 ;  /* 0x0000001034077c20 */ /* 0x000fe20008400000 */
[----:B------:R-:W-:Y:S01]  /*2090*/  IADD3 R8, P2, R186, UR4, RZ ;  /* 0x00000004ba087c10 */ /* 0x000fe2000ff5e0ff */
[----:B------:R0:W5:Y:S01]  /*20a0*/  LDG.E.U8 R27, desc[UR20][R4.64] ;  /* 0x00000014041b7981 */ /* 0x000162000c1e1100 */
[----:B------:R-:W-:Y:S02]  /*20b0*/  FMNMX R10, R6, R11, !PT ;  /* 0x0000000b060a7209 */ /* 0x000fe40007800000 */
[----:B------:R-:W-:Y:S02]  /*20c0*/  IADD3.X R9, R148, UR8, RZ, P2, !PT ;  /* 0x0000000894097c10 */ /* 0x000fe400097fe4ff */
[----:B------:R-:W-:Y:S01]  /*20d0*/  FMNMX R175, R7, R10, !PT ;  /* 0x0000000a07af7209 */ /* 0x000fe20007800000 */
[--C-:B------:R-:W-:Y:S01]  /*20e0*/  FFMA R66, R66, UR16, -R151.reuse ;  /* 0x0000001042427c23 */ /* 0x100fe20008000897 */
[----:B------:R-:W-:Y:S01]  /*20f0*/  IADD3 R6, P0, R183, UR4, RZ ;  /* 0x00000004b7067c10 */ /* 0x000fe2000ff1e0ff */
[--C-:B------:R-:W-:Y:S01]  /*2100*/  FFMA R70, R70, UR16, -R151.reuse ;  /* 0x0000001046467c23 */ /* 0x100fe20008000897 */
[----:B------:R-:W-:Y:S01]  /*2110*/  IADD3 R10, P2, R187, UR4, RZ ;  /* 0x00000004bb0a7c10 */ /* 0x000fe2000ff5e0ff */
[----:B0-----:R-:W-:Y:S01]  /*2120*/  FMUL R4, R53, UR16 ;  /* 0x0000001035047c20 */ /* 0x001fe20008400000 */
[--C-:B------:R-:W-:Y:S01]  /*2130*/  FFMA R26, R26, UR16, -R151.reuse ;  /* 0x000000101a1a7c23 */ /* 0x100fe20008000897 */
[----:B------:R0:W5:Y:S01]  /*2140*/  LDG.E.U8 R177, desc[UR20][R8.64] ;  /* 0x0000001408b17981 */ /* 0x000162000c1e1100 */
[----:B------:R-:W-:Y:S01]  /*2150*/  IADD3.X R7, R144, UR8, RZ, P0, !PT ;  /* 0x0000000890077c10 */ /* 0x000fe200087fe4ff */
[--C-:B------:R-:W-:Y:S01]  /*2160*/  FFMA R31, R31, UR16, -R151.reuse ;  /* 0x000000101f1f7c23 */ /* 0x100fe20008000897 */
[----:B------:R-:W-:Y:S01]  /*2170*/  IADD3.X R11, R149, UR8, RZ, P2, !PT ;  /* 0x00000008950b7c10 */ /* 0x000fe200097fe4ff */
[----:B------:R-:W-:Y:S01]  /*2180*/  FMUL R66, R66, 1.4426950216293334961 ;  /* 0x3fb8aa3b42427820 */ /* 0x000fe20000400000 */
[----:B------:R-:W-:Y:S01]  /*2190*/  FMNMX R188, R4, R175, !PT ;  /* 0x000000af04bc7209 */ /* 0x000fe20007800000 */
[----:B------:R-:W-:Y:S01]  /*21a0*/  FMUL R70, R70, 1.4426950216293334961 ;  /* 0x3fb8aa3b46467820 */ /* 0x000fe20000400000 */
[--C-:B------:R-:W-:Y:S01]  /*21b0*/  FFMA R79, R79, UR16, -R151.reuse ;  /* 0x000000104f4f7c23 */ /* 0x100fe20008000897 */
[----:B------:R-:W-:Y:S01]  /*21c0*/  IADD3 R4, P0, R184, UR4, RZ ;  /* 0x00000004b8047c10 */ /* 0x000fe2000ff1e0ff */
[--C-:B------:R-:W-:Y:S01]  /*21d0*/  FFMA R75, R75, UR16, -R151.reuse ;  /* 0x000000104b4b7c23 */ /* 0x100fe20008000897 */
[----:B0-----:R-:W-:Y:S01]  /*21e0*/  IADD3 R8, P2, R146, UR4, RZ ;  /* 0x0000000492087c10 */ /* 0x001fe2000ff5e0ff */
[----:B------:R-:W-:Y:S01]  /*21f0*/  FMUL R26, R26, 1.4426950216293334961 ;  /* 0x3fb8aa3b1a1a7820 */ /* 0x000fe20000400000 */
[--C-:B------:R-:W-:Y:S01]  /*2200*/  FFMA R86, R86, UR16, -R151.reuse ;  /* 0x0000001056567c23 */ /* 0x100fe20008000897 */
[--C-:B------:R-:W-:Y:S01]  /*2210*/  FFMA R30, R30, UR16, -R151.reuse ;  /* 0x000000101e1e7c23 */ /* 0x100fe20008000897 */
[----:B------:R-:W-:Y:S01]  /*2220*/  FMUL R31, R31, 1.4426950216293334961 ;  /* 0x3fb8aa3b1f1f7820 */ /* 0x000fe20000400000 */
[----:B------:R-:W-:Y:S01]  /*2230*/  FFMA R35, R35, UR16, -R151 ;  /* 0x0000001023237c23 */ /* 0x000fe20008000897 */
[----:B------:R0:W-:Y:S01]  /*2240*/  MUFU.EX2 R160, R66 ;  /* 0x0000004200a07308 */ /* 0x0001e20000000800 */
[----:B------:R-:W-:-:S02]  /*2250*/  IADD3.X R5, R145, UR8, RZ, P0, !PT ;  /* 0x0000000891057c10 */ /* 0x000fc400087fe4ff */
[----:B------:R-:W-:-:S05]  /*2260*/  IADD3.X R9, R150, UR8, RZ, P2, !PT ;  /* 0x0000000896097c10 */ /* 0x000fca00097fe4ff */
[----:B------:R1:W-:Y:S01]  /*2270*/  MUFU.EX2 R165, R70 ;  /* 0x0000004600a57308 */ /* 0x0003e20000000800 */
[----:B0-----:R-:W-:Y:S01]  /*2280*/  FMUL R66, R75, 1.4426950216293334961 ;  /* 0x3fb8aa3b4b427820 */ /* 0x001fe20000400000 */
[----:B------:R-:W-:Y:S01]  /*2290*/  FMUL R75, R86, 1.4426950216293334961 ;  /* 0x3fb8aa3b564b7820 */ /* 0x000fe20000400000 */
[----:B------:R-:W-:Y:S02]  /*22a0*/  FMUL R86, R30, 1.4426950216293334961 ;  /* 0x3fb8aa3b1e567820 */ /* 0x000fe40000400000 */
[----:B------:R-:W5:Y:S01]  /*22b0*/  LDG.E.U8 R30, desc[UR20][R10.64] ;  /* 0x000000140a1e7981 */ /* 0x000f62000c1e1100 */
[----:B-1----:R-:W-:Y:S02]  /*22c0*/  FMUL R70, R79, 1.4426950216293334961 ;  /* 0x3fb8aa3b4f467820 */ /* 0x002fe40000400000 */
[----:B------:R0:W-:Y:S08]  /*22d0*/  MUFU.EX2 R79, R26 ;  /* 0x0000001a004f7308 */ /* 0x0001f00000000800 */
[----:B------:R1:W-:Y:S01]  /*22e0*/  MUFU.EX2 R175, R31 ;  /* 0x0000001f00af7308 */ /* 0x0003e20000000800 */
[----:B0-----:R0:W5:Y:S04]  /*22f0*/  LDG.E.U8 R26, desc[UR20][R6.64] ;  /* 0x00000014061a7981 */ /* 0x001168000c1e1100 */
[----:B-1----:R1:W5:Y:S01]  /*2300*/  LDG.E.U8 R31, desc[UR20][R4.64] ;  /* 0x00000014041f7981 */ /* 0x002362000c1e1100 */
[----:B0-----:R-:W-:-:S03]  /*2310*/  FMUL R7, R35, 1.4426950216293334961 ;  /* 0x3fb8aa3b23077820 */ /* 0x001fc60000400000 */
[----:B------:R0:W5:Y:S04]  /*2320*/  LDG.E.U8 R35, desc[UR20][R8.64] ;  /* 0x0000001408237981 */ /* 0x000168000c1e1100 */
[----:B------:R-:W1:Y:S01]  /*2330*/  SHFL.BFLY PT, R189, R188, 0x2, 0x1f ;  /* 0x0c401f00bcbd7f89 */ /* 0x000e6200000e0000 */
[--C-:B------:R-:W-:Y:S01]  /*2340*/  FFMA R34, R34, UR16, -R151.reuse ;  /* 0x0000001022227c23 */ /* 0x100fe20008000897 */
[--C-:B------:R-:W-:Y:S01]  /*2350*/  FFMA R42, R42, UR16, -R151.reuse ;  /* 0x000000102a2a7c23 */ /* 0x100fe20008000897 */
[--C-:B------:R-:W-:Y:S01]  /*2360*/  FFMA R39, R39, UR16, -R151.reuse ;  /* 0x0000001027277c23 */ /* 0x100fe20008000897 */
[--C-:B------:R-:W-:Y:S01]  /*2370*/  FFMA R38, R38, UR16, -R151.reuse ;  /* 0x0000001026267c23 */ /* 0x100fe20008000897 */
[----:B------:R-:W-:Y:S01]  /*2380*/  FMUL R34, R34, 1.4426950216293334961 ;  /* 0x3fb8aa3b22227820 */ /* 0x000fe20000400000 */
[--C-:B------:R-:W-:Y:S01]  /*2390*/  FFMA R47, R47, UR16, -R151.reuse ;  /* 0x000000102f2f7c23 */ /* 0x100fe20008000897 */
[--C-:B------:R-:W-:Y:S01]  /*23a0*/  FFMA R55, R55, UR16, -R151.reuse ;  /* 0x0000001037377c23 */ /* 0x100fe20008000897 */
[----:B------:R-:W-:Y:S01]  /*23b0*/  MUFU.EX2 R156, R156 ;  /* 0x0000009c009c7308 */ /* 0x000fe20000000800 */
[--C-:B------:R-:W-:Y:S01]  /*23c0*/  FFMA R43, R43, UR16, -R151.reuse ;  /* 0x000000102b2b7c23 */ /* 0x100fe20008000897 */
[--C-:B------:R-:W-:Y:S01]  /*23d0*/  FFMA R46, R46, UR16, -R151.reuse ;  /* 0x000000102e2e7c23 */ /* 0x100fe20008000897 */
[--C-:B------:R-:W-:Y:S01]  /*23e0*/  FFMA R50, R50, UR16, -R151.reuse ;  /* 0x0000001032327c23 */ /* 0x100fe20008000897 */
[--C-:B------:R-:W-:Y:S01]  /*23f0*/  FFMA R51, R51, UR16, -R151.reuse ;  /* 0x0000001033337c23 */ /* 0x100fe20008000897 */
[----:B------:R-:W-:Y:S01]  /*2400*/  FFMA R54, R54, UR16, -R151 ;  /* 0x0000001036367c23 */ /* 0x000fe20008000897 */
[----:B------:R-:W-:Y:S06]  /*2410*/  BAR.SYNC.DEFER_BLOCKING 0x0 ;  /* 0x0000000000007b1d */ /* 0x000fec0000010000 */
[----:B------:R0:W-:Y:S01]  /*2420*/  MUFU.EX2 R164, R34 ;  /* 0x0000002200a47308 */ /* 0x0001e20000000800 */
[----:B-1----:R-:W-:-:S05]  /*2430*/  FMNMX R189, R188, R189, !PT ;  /* 0x000000bdbcbd7209 */ /* 0x002fca0007800000 */
[----:B0-----:R-:W0:Y:S01]  /*2440*/  SHFL.BFLY PT, R34, R189, 0x1, 0x1f ;  /* 0x0c201f00bd227f89 */ /* 0x001e2200000e0000 */
[----:B------:R-:W-:-:S04]  /*2450*/  FMUL R42, R42, 1.4426950216293334961 ;  /* 0x3fb8aa3b2a2a7820 */ /* 0x000fc80000400000 */
[----:B------:R1:W-:Y:S01]  /*2460*/  MUFU.EX2 R4, R42 ;  /* 0x0000002a00047308 */ /* 0x0003e20000000800 */
[----:B------:R-:W-:Y:S01]  /*2470*/  FMUL R11, R39, 1.4426950216293334961 ;  /* 0x3fb8aa3b270b7820 */ /* 0x000fe20000400000 */
[----:B------:R-:W-:Y:S01]  /*2480*/  FMUL R6, R38, 1.4426950216293334961 ;  /* 0x3fb8aa3b26067820 */ /* 0x000fe20000400000 */
[----:B------:R-:W-:Y:S01]  /*2490*/  FMUL R9, R47, 1.4426950216293334961 ;  /* 0x3fb8aa3b2f097820 */ /* 0x000fe20000400000 */
[----:B0-----:R-:W-:-:S04]  /*24a0*/  FMNMX R34, R189, R34, !PT ;  /* 0x00000022bd227209 */ /* 0x001fc80007800000 */
[----:B-1----:R-:W-:-:S05]  /*24b0*/  FMNMX R42, R34, R155, !PT ;  /* 0x0000009b222a7209 */ /* 0x002fca0007800000 */
[--C-:B------:R-:W-:Y:S01]  /*24c0*/  FFMA R56, R56, UR16, -R42.reuse ;  /* 0x0000001038387c23 */ /* 0x100fe2000800082a */
[--C-:B------:R-:W-:Y:S01]  /*24d0*/  FFMA R57, R57, UR16, -R42.reuse ;  /* 0x0000001039397c23 */ /* 0x100fe2000800082a */
[--C-:B------:R-:W-:Y:S01]  /*24e0*/  FFMA R60, R60, UR16, -R42.reuse ;  /* 0x000000103c3c7c23 */ /* 0x100fe2000800082a */
[--C-:B------:R-:W-:Y:S01]  /*24f0*/  FFMA R61, R61, UR16, -R42.reuse ;  /* 0x000000103d3d7c23 */ /* 0x100fe2000800082a */
[----:B------:R-:W-:Y:S01]  /*2500*/  FMUL R34, R56, 1.4426950216293334961 ;  /* 0x3fb8aa3b38227820 */ /* 0x000fe20000400000 */
[----:B------:R-:W-:Y:S01]  /*2510*/  FMUL R39, R57, 1.4426950216293334961 ;  /* 0x3fb8aa3b39277820 */ /* 0x000fe20000400000 */
[----:B------:R-:W-:Y:S01]  /*2520*/  FMUL R47, R55, 1.4426950216293334961 ;  /* 0x3fb8aa3b372f7820 */ /* 0x000fe20000400000 */
[----:B------:R-:W-:Y:S01]  /*2530*/  FMUL R38, R60, 1.4426950216293334961 ;  /* 0x3fb8aa3b3c267820 */ /* 0x000fe20000400000 */
[----:B------:R-:W-:Y:S02]  /*2540*/  FMUL R55, R61, 1.4426950216293334961 ;  /* 0x3fb8aa3b3d377820 */ /* 0x000fe40000400000 */
[----:B------:R-:W-:Y:S01]  /*2550*/  MUFU.EX2 R34, R34 ;  /* 0x0000002200227308 */ /* 0x000fe20000000800 */
[--C-:B------:R-:W-:Y:S01]  /*2560*/  FFMA R65, R65, UR16, -R42.reuse ;  /* 0x0000001041417c23 */ /* 0x100fe2000800082a */
[--C-:B------:R-:W-:Y:S01]  /*2570*/  FFMA R64, R64, UR16, -R42.reuse ;  /* 0x0000001040407c23 */ /* 0x100fe2000800082a */
[----:B------:R-:W-:-:S05]  /*2580*/  FFMA R68, R68, UR16, -R42 ;  /* 0x0000001044447c23 */ /* 0x000fca000800082a */
[----:B------:R-:W0:Y:S01]  /*2590*/  MUFU.EX2 R39, R39 ;  /* 0x0000002700277308 */ /* 0x000e220000000800 */
[--C-:B------:R-:W-:Y:S01]  /*25a0*/  FFMA R69, R69, UR16, -R42.reuse ;  /* 0x0000001045457c23 */ /* 0x100fe2000800082a */
[--C-:B------:R-:W-:Y:S01]  /*25b0*/  FFMA R72, R72, UR16, -R42.reuse ;  /* 0x0000001048487c23 */ /* 0x100fe2000800082a */
[--C-:B------:R-:W-:Y:S01]  /*25c0*/  FFMA R73, R73, UR16, -R42.reuse ;  /* 0x0000001049497c23 */ /* 0x100fe2000800082a */
[--C-:B------:R-:W-:Y:S01]  /*25d0*/  FFMA R76, R76, UR16, -R42.reuse ;  /* 0x000000104c4c7c23 */ /* 0x100fe2000800082a */
[----:B------:R-:W-:-:S03]  /*25e0*/  FFMA R77, R77, UR16, -R42 ;  /* 0x000000104d4d7c23 */ /* 0x000fc6000800082a */
[----:B------:R-:W1:Y:S01]  /*25f0*/  MUFU.EX2 R38, R38 ;  /* 0x0000002600267308 */ /* 0x000e620000000800 */
[----:B------:R-:W-:Y:S01]  /*2600*/  FMUL R5, R43, 1.4426950216293334961 ;  /* 0x3fb8aa3b2b057820 */ /* 0x000fe20000400000 */
[----:B------:R-:W-:Y:S01]  /*2610*/  FMUL R8, R46, 1.4426950216293334961 ;  /* 0x3fb8aa3b2e087820 */ /* 0x000fe20000400000 */
[----:B------:R-:W-:Y:S01]  /*2620*/  FFMA R24, R24, UR16, -R42 ;  /* 0x0000001018187c23 */ /* 0x000fe2000800082a */
[----:B------:R-:W-:Y:S01]  /*2630*/  FMUL R10, R50, 1.4426950216293334961 ;  /* 0x3fb8aa3b320a7820 */ /* 0x000fe20000400000 */
[----:B------:R-:W-:-:S03]  /*2640*/  FMUL R43, R51, 1.4426950216293334961 ;  /* 0x3fb8aa3b332b7820 */ /* 0x000fc60000400000 */
[----:B------:R-:W1:Y:S01]  /*2650*/  MUFU.EX2 R55, R55 ;  /* 0x0000003700377308 */ /* 0x000e620000000800 */
[----:B------:R-:W-:Y:S01]  /*2660*/  FMUL R46, R54, 1.4426950216293334961 ;  /* 0x3fb8aa3b362e7820 */ /* 0x000fe20000400000 */
[----:B------:R-:W-:Y:S01]  /*2670*/  FMUL R61, R65, 1.4426950216293334961 ;  /* 0x3fb8aa3b413d7820 */ /* 0x000fe20000400000 */
[--C-:B------:R-:W-:Y:S01]  /*2680*/  FFMA R25, R25, UR16, -R42.reuse ;  /* 0x0000001019197c23 */ /* 0x100fe2000800082a */
[----:B------:R-:W-:Y:S01]  /*2690*/  FMUL R56, R64, 1.4426950216293334961 ;  /* 0x3fb8aa3b40387820 */ /* 0x000fe20000400000 */
[----:B------:R-:W-:Y:S01]  /*26a0*/  FMUL R65, R68, 1.4426950216293334961 ;  /* 0x3fb8aa3b44417820 */ /* 0x000fe20000400000 */
[----:B------:R-:W-:Y:S01]  /*26b0*/  FMUL R50, R69, 1.4426950216293334961 ;  /* 0x3fb8aa3b45327820 */ /* 0x000fe20000400000 */
[----:B------:R-:W-:Y:S01]  /*26c0*/  FMUL R51, R72, 1.4426950216293334961 ;  /* 0x3fb8aa3b48337820 */ /* 0x000fe20000400000 */
[----:B------:R-:W-:Y:S01]  /*26d0*/  FMUL R54, R73, 1.4426950216293334961 ;  /* 0x3fb8aa3b49367820 */ /* 0x000fe20000400000 */
[----:B------:R-:W-:Y:S01]  /*26e0*/  FMUL R57, R76, 1.4426950216293334961 ;  /* 0x3fb8aa3b4c397820 */ /* 0x000fe20000400000 */
[----:B------:R-:W-:Y:S01]  /*26f0*/  FMUL R60, R77, 1.4426950216293334961 ;  /* 0x3fb8aa3b4d3c7820 */ /* 0x000fe20000400000 */
[--C-:B------:R-:W-:Y:S01]  /*2700*/  FFMA R28, R28, UR16, -R42.reuse ;  /* 0x000000101c1c7c23 */ /* 0x100fe2000800082a */
[----:B------:R-:W-:Y:S01]  /*2710*/  MUFU.EX2 R58, R58 ;  /* 0x0000003a003a7308 */ /* 0x000fe20000000800 */
[----:B------:R-:W-:Y:S01]  /*2720*/  FMUL R24, R24, 1.4426950216293334961 ;  /* 0x3fb8aa3b18187820 */ /* 0x000fe20000400000 */
[----:B------:R-:W-:Y:S01]  /*2730*/  FMUL R25, R25, 1.4426950216293334961 ;  /* 0x3fb8aa3b19197820 */ /* 0x000fe20000400000 */
[----:B------:R-:W-:Y:S01]  /*2740*/  FMUL R28, R28, 1.4426950216293334961 ;  /* 0x3fb8aa3b1c1c7820 */ /* 0x000fe20000400000 */
[--C-:B------:R-:W-:Y:S01]  /*2750*/  FFMA R80, R80, UR16, -R42.reuse ;  /* 0x0000001050507c23 */ /* 0x100fe2000800082a */
[----:B------:R-:W-:-:S03]  /*2760*/  FFMA R81, R81, UR16, -R42 ;  /* 0x0000001051517c23 */ /* 0x000fc6000800082a */
[----:B------:R-:W-:Y:S01]  /*2770*/  MUFU.EX2 R63, R63 ;  /* 0x0000003f003f7308 */ /* 0x000fe20000000800 */
[--C-:B------:R-:W-:Y:S01]  /*2780*/  FFMA R84, R84, UR16, -R42.reuse ;  /* 0x0000001054547c23 */ /* 0x100fe2000800082a */
[--C-:B------:R-:W-:Y:S01]  /*2790*/  FFMA R85, R85, UR16, -R42.reuse ;  /* 0x0000001055557c23 */ /* 0x100fe2000800082a */
[----:B------:R-:W-:-:S05]  /*27a0*/  FFMA R29, R29, UR16, -R42 ;  /* 0x000000101d1d7c23 */ /* 0x000fca000800082a */
[----:B------:R-:W3:Y:S01]  /*27b0*/  MUFU.EX2 R66, R66 ;  /* 0x0000004200427308 */ /* 0x000ee20000000800 */
[----:B------:R-:W-:-:S07]  /*27c0*/  FFMA R37, R37, UR16, -R42 ;  /* 0x0000001025257c23 */ /* 0x000fce000800082a */
[----:B------:R-:W-:Y:S01]  /*27d0*/  MUFU.EX2 R67, R67 ;  /* 0x0000004300437308 */ /* 0x000fe20000000800 */
[----:B------:R-:W-:-:S07]  /*27e0*/  FMUL R64, R80, 1.4426950216293334961 ;  /* 0x3fb8aa3b50407820 */ /* 0x000fce0000400000 */
[----:B------:R-:W-:Y:S01]  /*27f0*/  MUFU.EX2 R70, R70 ;  /* 0x0000004600467308 */ /* 0x000fe20000000800 */
[----:B------:R-:W-:Y:S01]  /*2800*/  FMUL R69, R81, 1.4426950216293334961 ;  /* 0x3fb8aa3b51457820 */ /* 0x000fe20000400000 */
[----:B------:R-:W-:Y:S01]  /*2810*/  FMUL R68, R84, 1.4426950216293334961 ;  /* 0x3fb8aa3b54447820 */ /* 0x000fe20000400000 */
[----:B------:R-:W-:-:S05]  /*2820*/  FMUL R73, R85, 1.4426950216293334961 ;  /* 0x3fb8aa3b55497820 */ /* 0x000fca0000400000 */
[----:B------:R-:W-:Y:S01]  /*2830*/  MUFU.EX2 R56, R56 ;  /* 0x0000003800387308 */ /* 0x000fe20000000800 */
[----:B------:R-:W-:Y:S01]  /*2840*/  FMUL R29, R29, 1.4426950216293334961 ;  /* 0x3fb8aa3b1d1d7820 */ /* 0x000fe20000400000 */
[----:B------:R-:W-:-:S06]  /*2850*/  FMUL R37, R37, 1.4426950216293334961 ;  /* 0x3fb8aa3b25257820 */ /* 0x000fcc0000400000 */
[----:B------:R-:W4:Y:S08]  /*2860*/  MUFU.EX2 R61, R61 ;  /* 0x0000003d003d7308 */ /* 0x000f300000000800 */
[----:B------:R-:W-:Y:S08]  /*2870*/  MUFU.EX2 R65, R65 ;  /* 0x0000004100417308 */ /* 0x000ff00000000800 */
[----:B------:R-:W-:Y:S08]  /*2880*/  MUFU.EX2 R50, R50 ;  /* 0x0000003200327308 */ /* 0x000ff00000000800 */
[----:B------:R-:W-:Y:S08]  /*2890*/  MUFU.EX2 R51, R51 ;  /* 0x0000003300337308 */ /* 0x000ff00000000800 */
[----:B------:R-:W4:Y:S08]  /*28a0*/  MUFU.EX2 R54, R54 ;  /* 0x0000003600367308 */ /* 0x000f300000000800 */
[----:B------:R-:W-:Y:S08]  /*28b0*/  MUFU.EX2 R57, R57 ;  /* 0x0000003900397308 */ /* 0x000ff00000000800 */
[----:B------:R-:W4:Y:S08]  /*28c0*/  MUFU.EX2 R60, R60 ;  /* 0x0000003c003c7308 */ /* 0x000f300000000800 */
[----:B------:R2:W-:Y:S01]  /*28d0*/  MUFU.EX2 R72, R24 ;  /* 0x0000001800487308 */ /* 0x0005e20000000800 */
[----:B------:R-:W-:-:S07]  /*28e0*/  FFMA R40, R40, UR16, -R42 ;  /* 0x0000001028287c23 */ /* 0x000fce000800082a */
[----:B------:R0:W-:Y:S01]  /*28f0*/  MUFU.EX2 R77, R25 ;  /* 0x00000019004d7308 */ /* 0x0001e20000000800 */
[----:B--2---:R-:W-:Y:S01]  /*2900*/  F2FP.SATFINITE.E4M3.F32.PACK_AB_MERGE_C R24, R62, R59, RZ ;  /* 0x0000003b3e18723e */ /* 0x004fe200048070ff */
[----:B------:R-:W-:-:S06]  /*2910*/  FFMA R41, R41, UR16, -R42 ;  /* 0x0000001029297c23 */ /* 0x000fcc000800082a */
[----:B------:R2:W-:Y:S01]  /*2920*/  MUFU.EX2 R76, R28 ;  /* 0x0000001c004c7308 */ /* 0x0005e20000000800 */
[----:B0-----:R-:W-:Y:S01]  /*2930*/  FADD R25, R34, R39 ;  /* 0x0000002722197221 */ /* 0x001fe20000000000 */
[----:B------:R-:W-:Y:S01]  /*2940*/  F2FP.SATFINITE.E4M3.F32.PACK_AB_MERGE_C R34, R39, R34, R24 ;  /* 0x000000222722723e */ /* 0x000fe20004807018 */
[--C-:B------:R-:W-:Y:S02]  /*2950*/  FFMA R44, R44, UR16, -R42.reuse ;  /* 0x000000102c2c7c23 */ /* 0x100fe4000800082a */
[----:B-1----:R-:W-:Y:S01]  /*2960*/  FADD R24, R38, R25 ;  /* 0x0000001926187221 */ /* 0x002fe20000000000 */
[----:B--2---:R-:W-:Y:S02]  /*2970*/  F2FP.SATFINITE.E4M3.F32.PACK_AB_MERGE_C R28, R161, R156, RZ ;  /* 0x0000009ca11c723e */ /* 0x004fe400048070ff */
[----:B------:R-:W-:Y:S01]  /*2980*/  MUFU.EX2 R71, R71 ;  /* 0x0000004700477308 */ /* 0x000fe20000000800 */
[--C-:B------:R-:W-:Y:S01]  /*2990*/  FFMA R45, R45, UR16, -R42.reuse ;  /* 0x000000102d2d7c23 */ /* 0x100fe2000800082a */
[----:B------:R-:W-:Y:S01]  /*29a0*/  FFMA R48, R48, UR16, -R42 ;  /* 0x0000001030307c23 */ /* 0x000fe2000800082a */
[----:B------:R-:W-:Y:S01]  /*29b0*/  F2FP.SATFINITE.E4M3.F32.PACK_AB_MERGE_C R25, R55, R38, R28 ;  /* 0x000000263719723e */ /* 0x000fe2000480701c */
[--C-:B------:R-:W-:Y:S01]  /*29c0*/  FFMA R49, R49, UR16, -R42.reuse ;  /* 0x0000001031317c23 */ /* 0x100fe2000800082a */
[----:B------:R-:W-:-:S03]  /*29d0*/  FFMA R52, R52, UR16, -R42 ;  /* 0x0000001034347c23 */ /* 0x000fc6000800082a */
[----:B------:R-:W-:Y:S01]  /*29e0*/  MUFU.EX2 R74, R74 ;  /* 0x0000004a004a7308 */ /* 0x000fe20000000800 */
[--C-:B------:R-:W-:Y:S01]  /*29f0*/  FFMA R53, R53, UR16, -R42.reuse ;  /* 0x0000001035357c23 */ /* 0x100fe2000800082a */
[--C-:B------:R-:W-:Y:S01]  /*2a00*/  FFMA R32, R32, UR16, -R42.reuse ;  /* 0x0000001020207c23 */ /* 0x100fe2000800082a */
[----:B------:R-:W-:-:S05]  /*2a10*/  FFMA R33, R33, UR16, -R42 ;  /* 0x0000001021217c23 */ /* 0x000fca000800082a */
[----:B------:R-:W-:Y:S01]  /*2a20*/  MUFU.EX2 R75, R75 ;  /* 0x0000004b004b7308 */ /* 0x000fe20000000800 */
[----:B------:R-:W-:-:S07]  /*2a30*/  FFMA R36, R36, UR16, -R42 ;  /* 0x0000001024247c23 */ /* 0x000fce000800082a */
[----:B------:R-:W-:Y:S01]  /*2a40*/  MUFU.EX2 R78, R78 ;  /* 0x0000004e004e7308 */ /* 0x000fe20000000800 */
[----:B------:R-:W-:-:S07]  /*2a50*/  FMUL R40, R40, 1.4426950216293334961 ;  /* 0x3fb8aa3b28287820 */ /* 0x000fce0000400000 */
[----:B------:R-:W0:Y:S01]  /*2a60*/  MUFU.EX2 R82, R82 ;  /* 0x0000005200527308 */ /* 0x000e220000000800 */
[----:B------:R-:W-:-:S07]  /*2a70*/  FMUL R41, R41, 1.4426950216293334961 ;  /* 0x3fb8aa3b29297820 */ /* 0x000fce0000400000 */
[----:B------:R-:W1:Y:S01]  /*2a80*/  MUFU.EX2 R86, R86 ;  /* 0x0000005600567308 */ /* 0x000e620000000800 */
[----:B------:R-:W-:Y:S01]  /*2a90*/  FMUL R44, R44, 1.4426950216293334961 ;  /* 0x3fb8aa3b2c2c7820 */ /* 0x000fe20000400000 */
[----:B------:R-:W-:Y:S01]  /*2aa0*/  FMUL R45, R45, 1.4426950216293334961 ;  /* 0x3fb8aa3b2d2d7820 */ /* 0x000fe20000400000 */
[----:B------:R-:W-:Y:S01]  /*2ab0*/  FMUL R48, R48, 1.4426950216293334961 ;  /* 0x3fb8aa3b30307820 */ /* 0x000fe20000400000 */
[----:B------:R-:W-:Y:S01]  /*2ac0*/  FMUL R49, R49, 1.4426950216293334961 ;  /* 0x3fb8aa3b31317820 */ /* 0x000fe20000400000 */
[----:B------:R-:W-:-:S03]  /*2ad0*/  FMUL R52, R52, 1.4426950216293334961 ;  /* 0x3fb8aa3b34347820 */ /* 0x000fc60000400000 */
[----:B------:R-:W-:Y:S01]  /*2ae0*/  MUFU.EX2 R64, R64 ;  /* 0x0000004000407308 */ /* 0x000fe20000000800 */
[----:B------:R-:W-:Y:S01]  /*2af0*/  FADD R55, R55, R24 ;  /* 0x0000001837377221 */ /* 0x000fe20000000000 */
[----:B------:R-:W-:Y:S01]  /*2b00*/  FMUL R53, R53, 1.4426950216293334961 ;  /* 0x3fb8aa3b35357820 */ /* 0x000fe20000400000 */
[----:B------:R-:W-:-:S05]  /*2b10*/  F2FP.SATFINITE.E4M3.F32.PACK_AB_MERGE_C R24, R163, R160, RZ ;  /* 0x000000a0a318723e */ /* 0x000fca00048070ff */
[----:B------:R-:W2:Y:S01]  /*2b20*/  MUFU.EX2 R69, R69 ;  /* 0x0000004500457308 */ /* 0x000ea20000000800 */
[----:B---3--:R-:W-:Y:S01]  /*2b30*/  F2FP.SATFINITE.E4M3.F32.PACK_AB_MERGE_C R28, R66, R63, RZ ;  /* 0x0000003f421c723e */ /* 0x008fe200048070ff */
[----:B------:R-:W-:Y:S01]  /*2b40*/  FMUL R32, R32, 1.4426950216293334961 ;  /* 0x3fb8aa3b20207820 */ /* 0x000fe20000400000 */
[----:B------:R-:W-:-:S05]  /*2b50*/  FMUL R33, R33, 1.4426950216293334961 ;  /* 0x3fb8aa3b21217820 */ /* 0x000fca0000400000 */
[----:B------:R-:W-:Y:S01]  /*2b60*/  MUFU.EX2 R68, R68 ;  /* 0x0000004400447308 */ /* 0x000fe20000000800 */
[----:B------:R-:W-:-:S07]  /*2b70*/  FMUL R36, R36, 1.4426950216293334961 ;  /* 0x3fb8aa3b24247820 */ /* 0x000fce0000400000 */
[----:B------:R-:W3:Y:S01]  /*2b80*/  MUFU.EX2 R73, R73 ;  /* 0x0000004900497308 */ /* 0x000ee20000000800 */
[----:B------:R-:W-:-:S07]  /*2b90*/  FADD R59, R59, R62 ;  /* 0x0000003e3b3b7221 */ /* 0x000fce0000000000 */
[----:B------:R0:W3:Y:S01]  /*2ba0*/  MUFU.EX2 R81, R29 ;  /* 0x0000001d00517308 */ /* 0x0000e20000000800 */
[----:B----4-:R-:W-:-:S07]  /*2bb0*/  F2FP.SATFINITE.E4M3.F32.PACK_AB_MERGE_C R24, R61, R56, R24 ;  /* 0x000000383d18723e */ /* 0x010fce0004807018 */
[----:B------:R4:W-:Y:S01]  /*2bc0*/  MUFU.EX2 R189, R37 ;  /* 0x0000002500bd7308 */ /* 0x0009e20000000800 */
[----:B0-----:R-:W-:Y:S02]  /*2bd0*/  F2FP.SATFINITE.E4M3.F32.PACK_AB_MERGE_C R29, R70, R67, RZ ;  /* 0x00000043461d723e */ /* 0x001fe400048070ff */
[----:B------:R-:W-:Y:S02]  /*2be0*/  F2FP.SATFINITE.E4M3.F32.PACK_AB_MERGE_C R28, R54, R51, R28 ;  /* 0x00000033361c723e */ /* 0x000fe4000480701c */
[----:B----4-:R-:W-:Y:S02]  /*2bf0*/  SEL R37, R34, R25, !P1 ;  /* 0x0000001922257207 */ /* 0x010fe40004800000 */
[----:B------:R-:W-:Y:S01]  /*2c00*/  SEL R34, R25, R34, !P1 ;  /* 0x0000002219227207 */ /* 0x000fe20004800000 */
[----:B------:R-:W0:Y:S01]  /*2c10*/  MUFU.EX2 R7, R7 ;  /* 0x0000000700077308 */ /* 0x000e220000000800 */
[----:B------:R-:W-:Y:S02]  /*2c20*/  F2FP.SATFINITE.E4M3.F32.PACK_AB_MERGE_C R25, R58, R165, RZ ;  /* 0x000000a53a19723e */ /* 0x000fe400048070ff */
[----:B------:R-:W-:-:S02]  /*2c30*/  F2FP.SATFINITE.E4M3.F32.PACK_AB_MERGE_C R29, R60, R57, R29 ;  /* 0x000000393c1d723e */ /* 0x000fc4000480701d */
[----:B------:R-:W-:-:S03]  /*2c40*/  F2FP.SATFINITE.E4M3.F32.PACK_AB_MERGE_C R25, R50, R65, R25 ;  /* 0x000000413219723e */ /* 0x000fc60004807019 */
[----:B------:R-:W-:Y:S01]  /*2c50*/  MUFU.EX2 R6, R6 ;  /* 0x0000000600067308 */ /* 0x000fe20000000800 */
[----:B------:R-:W-:-:S07]  /*2c60*/  FADD R156, R156, R59 ;  /* 0x0000003b9c9c7221 */ /* 0x000fce0000000000 */
[----:B------:R-:W4:Y:S01]  /*2c70*/  MUFU.EX2 R11, R11 ;  /* 0x0000000b000b7308 */ /* 0x000f220000000800 */
[----:B------:R-:W-:-:S07]  /*2c80*/  SEL R39, R24, R25, !P1 ;  /* 0x0000001918277207 */ /* 0x000fce0004800000 */
[----:B------:R-:W4:Y:S01]  /*2c90*/  MUFU.EX2 R5, R5 ;  /* 0x0000000500057308 */ /* 0x000f220000000800 */
[----:B------:R-:W-:-:S07]  /*2ca0*/  SEL R59, R28, R29, !P1 ;  /* 0x0000001d1c3b7207 */ /* 0x000fce0004800000 */
[----:B------:R-:W-:Y:S01]  /*2cb0*/  MUFU.EX2 R8, R8 ;  /* 0x0000000800087308 */ /* 0x000fe20000000800 */
[----:B------:R-:W-:-:S07]  /*2cc0*/  SEL R38, R29, R28, !P1 ;  /* 0x0000001c1d267207 */ /* 0x000fce0004800000 */
[----:B------:R-:W4:Y:S01]  /*2cd0*/  MUFU.EX2 R9, R9 ;  /* 0x0000000900097308 */ /* 0x000f220000000800 */
[----:B------:R-:W-:Y:S07]  /*2ce0*/  STS.U8 [R100+UR18], R157 ;  /* 0x0000009d64007988 */ /* 0x000fee0008000012 */
[----:B------:R-:W-:Y:S01]  /*2cf0*/  MUFU.EX2 R10, R10 ;  /* 0x0000000a000a7308 */ /* 0x000fe20000000800 */
[----:B------:R-:W-:Y:S07]  /*2d00*/  STS.U8 [R100+UR18+0x400], R169 ;  /* 0x000400a964007988 */ /* 0x000fee0008000012 */
[----:B------:R-:W4:Y:S01]  /*2d10*/  MUFU.EX2 R43, R43 ;  /* 0x0000002b002b7308 */ /* 0x000f220000000800 */
[----:B------:R-:W-:Y:S07]  /*2d20*/  STS.U8 [R100+UR18+0x800], R173 ;  /* 0x000800ad64007988 */ /* 0x000fee0008000012 */
[----:B------:R-:W-:Y:S01]  /*2d30*/  MUFU.EX2 R46, R46 ;  /* 0x0000002e002e7308 */ /* 0x000fe20000000800 */
[----:B-----5:R-:W-:Y:S07]  /*2d40*/  STS.U8 [R100+UR18+0xc00], R27 ;  /* 0x000c001b64007988 */ /* 0x020fee0008000012 */
[----:B------:R-:W5:Y:S01]  /*2d50*/  MUFU.EX2 R47, R47 ;  /* 0x0000002f002f7308 */ /* 0x000f620000000800 */
[----:B------:R-:W-:Y:S01]  /*2d60*/  F2FP.SATFINITE.E4M3.F32.PACK_AB_MERGE_C R28, R82, R79, RZ ;  /* 0x0000004f521c723e */ /* 0x000fe200048070ff */
[----:B------:R-:W-:Y:S01]  /*2d70*/  STS.U8 [R98+UR18+0x100], R159 ;  /* 0x0001009f62007988 */ /* 0x000fe20008000012 */
[----:B-1----:R-:W-:-:S05]  /*2d80*/  F2FP.SATFINITE.E4M3.F32.PACK_AB_MERGE_C R29, R175, R86, RZ ;  /* 0x00000056af1d723e */ /* 0x002fca00048070ff */
[----:B------:R-:W-:Y:S01]  /*2d90*/  MUFU.EX2 R80, R32 ;  /* 0x0000002000507308 */ /* 0x000fe20000000800 */
[----:B------:R-:W-:Y:S07]  /*2da0*/  STS.U8 [R98+UR18+0x500], R171 ;  /* 0x000500ab62007988 */ /* 0x000fee0008000012 */
[----:B------:R-:W1:Y:S01]  /*2db0*/  MUFU.EX2 R85, R33 ;  /* 0x0000002100557308 */ /* 0x000e620000000800 */
[----:B------:R-:W-:Y:S07]  /*2dc0*/  STS.U8 [R98+UR18+0x900], R87 ;  /* 0x0009005762007988 */ /* 0x000fee0008000012 */
[----:B------:R2:W1:Y:S01]  /*2dd0*/  MUFU.EX2 R84, R36 ;  /* 0x0000002400547308 */ /* 0x0004620000000800 */
[----:B------:R-:W-:Y:S07]  /*2de0*/  STS.U8 [R98+UR18+0xd00], R177 ;  /* 0x000d00b162007988 */ /* 0x000fee0008000012 */
[----:B------:R-:W-:Y:S01]  /*2df0*/  MUFU.EX2 R40, R40 ;  /* 0x0000002800287308 */ /* 0x000fe20000000800 */
[----:B--2---:R-:W-:Y:S01]  /*2e00*/  SEL R36, R25, R24, !P1 ;  /* 0x0000001819247207 */ /* 0x004fe20004800000 */
[----:B------:R-:W-:Y:S01]  /*2e10*/  STS.U8 [R97+UR18+0x200], R158 ;  /* 0x0002009e61007988 */ /* 0x000fe20008000012 */
[----:B------:R-:W-:-:S05]  /*2e20*/  F2FP.SATFINITE.E4M3.F32.PACK_AB_MERGE_C R24, R74, R71, RZ ;  /* 0x000000474a18723e */ /* 0x000fca00048070ff */
[----:B------:R-:W2:Y:S01]  /*2e30*/  MUFU.EX2 R41, R41 ;  /* 0x0000002900297308 */ /* 0x000ea20000000800 */
[----:B------:R-:W-:Y:S01]  /*2e40*/  F2FP.SATFINITE.E4M3.F32.PACK_AB_MERGE_C R25, R78, R75, RZ ;  /* 0x0000004b4e19723e */ /* 0x000fe200048070ff */
[----:B------:R-:W-:Y:S06]  /*2e50*/  STS.U8 [R97+UR18+0x600], R162 ;  /* 0x000600a261007988 */ /* 0x000fec0008000012 */
[----:B------:R-:W-:Y:S01]  /*2e60*/  MUFU.EX2 R44, R44 ;  /* 0x0000002c002c7308 */ /* 0x000fe20000000800 */
[----:B------:R-:W-:Y:S07]  /*2e70*/  STS.U8 [R97+UR18+0xa00], R26 ;  /* 0x000a001a61007988 */ /* 0x000fee0008000012 */
[----:B------:R-:W2:Y:S01]  /*2e80*/  MUFU.EX2 R45, R45 ;  /* 0x0000002d002d7308 */ /* 0x000ea20000000800 */
[----:B------:R-:W-:Y:S07]  /*2e90*/  STS.U8 [R97+UR18+0xe00], R30 ;  /* 0x000e001e61007988 */ /* 0x000fee0008000012 */
[----:B------:R-:W-:Y:S01]  /*2ea0*/  MUFU.EX2 R48, R48 ;  /* 0x0000003000307308 */ /* 0x000fe20000000800 */
[----:B------:R-:W-:Y:S07]  /*2eb0*/  STS.U8 [R96+UR18+0x300], R167 ;  /* 0x000300a760007988 */ /* 0x000fee0008000012 */
[----:B------:R-:W2:Y:S01]  /*2ec0*/  MUFU.EX2 R49, R49 ;  /* 0x0000003100317308 */ /* 0x000ea20000000800 */
[----:B------:R-:W-:Y:S07]  /*2ed0*/  STS.U8 [R96+UR18+0x700], R83 ;  /* 0x0007005360007988 */ /* 0x000fee0008000012 */
[----:B------:R-:W-:Y:S01]  /*2ee0*/  MUFU.EX2 R52, R52 ;  /* 0x0000003400347308 */ /* 0x000fe20000000800 */
[----:B------:R-:W-:Y:S07]  /*2ef0*/  STS.U8 [R96+UR18+0xb00], R31 ;  /* 0x000b001f60007988 */ /* 0x000fee0008000012 */
[----:B------:R-:W2:Y:S01]  /*2f00*/  MUFU.EX2 R53, R53 ;  /* 0x0000003500357308 */ /* 0x000ea20000000800 */
[----:B------:R-:W-:Y:S01]  /*2f10*/  STS.U8 [R96+UR18+0xf00], R35 ;  /* 0x000f002360007988 */ /* 0x000fe20008000012 */
[----:B------:R-:W-:-:S02]  /*2f20*/  F2FP.SATFINITE.E4M3.F32.PACK_AB_MERGE_C R24, R69, R64, R24 ;  /* 0x000000404518723e */ /* 0x000fc40004807018 */
[----:B---3--:R-:W-:Y:S01]  /*2f30*/  F2FP.SATFINITE.E4M3.F32.PACK_AB_MERGE_C R25, R73, R68, R25 ;  /* 0x000000444919723e */ /* 0x008fe20004807019 */
[----:B------:R3:W-:Y:S06]  /*2f40*/  MEMBAR.ALL.CTA ;  /* 0x0000000000007992 */ /* 0x0007ec0000008000 */
[----:B---3--:R-:W3:Y:S01]  /*2f50*/  FENCE.VIEW.ASYNC.S ;  /* 0x00000000000073c6 */ /* 0x008ee20000000000 */
[----:B------:R-:W-:Y:S02]  /*2f60*/  F2FP.SATFINITE.E4M3.F32.PACK_AB_MERGE_C R28, R77, R72, R28 ;  /* 0x000000484d1c723e */ /* 0x000fe4000480701c */
[----:B------:R-:W-:Y:S01]  /*2f70*/  F2FP.SATFINITE.E4M3.F32.PACK_AB_MERGE_C R29, R81, R76, R29 ;  /* 0x0000004c511d723e */ /* 0x000fe2000480701d */
[----:B------:R-:W-:Y:S01]  /*2f80*/  FADD R161, R161, R156 ;  /* 0x0000009ca1a17221 */ /* 0x000fe20000000000 */
[----:B------:R-:W-:-:S02]  /*2f90*/  SEL R191, R24, R25, !P1 ;  /* 0x0000001918bf7207 */ /* 0x000fc40004800000 */
[----:B------:R-:W-:Y:S02]  /*2fa0*/  SEL R62, R25, R24, !P1 ;  /* 0x00000018193e7207 */ /* 0x000fe40004800000 */
[----:B------:R-:W-:Y:S02]  /*2fb0*/  SEL R193, R28, R29, !P1 ;  /* 0x0000001d1cc17207 */ /* 0x000fe40004800000 */
[----:B------:R-:W-:Y:S02]  /*2fc0*/  SEL R156, R29, R28, !P1 ;  /* 0x0000001c1d9c7207 */ /* 0x000fe40004800000 */
[----:B0-----:R-:W-:Y:S02]  /*2fd0*/  F2FP.SATFINITE.E4M3.F32.PACK_AB_MERGE_C R32, R7, R164, RZ ;  /* 0x000000a40720723e */ /* 0x001fe400048070ff */
[----:B----4-:R-:W-:Y:S02]  /*2fe0*/  F2FP.SATFINITE.E4M3.F32.PACK_AB_MERGE_C R33, R11, R6, RZ ;  /* 0x000000060b21723e */ /* 0x010fe400048070ff */
[----:B------:R-:W-:-:S02]  /*2ff0*/  F2FP.SATFINITE.E4M3.F32.PACK_AB_MERGE_C R24, R5, R4, RZ ;  /* 0x000000040518723e */ /* 0x000fc400048070ff */
[----:B------:R-:W-:Y:S02]  /*3000*/  F2FP.SATFINITE.E4M3.F32.PACK_AB_MERGE_C R25, R9, R8, RZ ;  /* 0x000000080919723e */ /* 0x000fe400048070ff */
[----:B------:R-:W-:Y:S02]  /*3010*/  F2FP.SATFINITE.E4M3.F32.PACK_AB_MERGE_C R28, R43, R10, RZ ;  /* 0x0000000a2b1c723e */ /* 0x000fe400048070ff */
[----:B-----5:R-:W-:Y:S01]  /*3020*/  F2FP.SATFINITE.E4M3.F32.PACK_AB_MERGE_C R29, R47, R46, RZ ;  /* 0x0000002e2f1d723e */ /* 0x020fe200048070ff */
[----:B------:R-:W-:Y:S01]  /*3030*/  FADD R160, R160, R161 ;  /* 0x000000a1a0a07221 */ /* 0x000fe20000000000 */
[----:B-1----:R-:W-:Y:S02]  /*3040*/  F2FP.SATFINITE.E4M3.F32.PACK_AB_MERGE_C R32, R85, R80, R32 ;  /* 0x000000505520723e */ /* 0x002fe40004807020 */
[----:B------:R-:W-:Y:S02]  /*3050*/  F2FP.SATFINITE.E4M3.F32.PACK_AB_MERGE_C R33, R189, R84, R33 ;  /* 0x00000054bd21723e */ /* 0x000fe40004807021 */
[----:B--2---:R-:W-:-:S02]  /*3060*/  F2FP.SATFINITE.E4M3.F32.PACK_AB_MERGE_C R24, R41, R40, R24 ;  /* 0x000000282918723e */ /* 0x004fc40004807018 */
[----:B------:R-:W-:Y:S02]  /*3070*/  F2FP.SATFINITE.E4M3.F32.PACK_AB_MERGE_C R25, R45, R44, R25 ;  /* 0x0000002c2d19723e */ /* 0x000fe40004807019 */
[----:B------:R-:W-:Y:S02]  /*3080*/  F2FP.SATFINITE.E4M3.F32.PACK_AB_MERGE_C R28, R49, R48, R28 ;  /* 0x00000030311c723e */ /* 0x000fe4000480701c */
[----:B------:R-:W-:Y:S01]  /*3090*/  F2FP.SATFINITE.E4M3.F32.PACK_AB_MERGE_C R29, R53, R52, R29 ;  /* 0x00000034351d723e */ /* 0x000fe2000480701d */
[----:B------:R-:W-:Y:S01]  /*30a0*/  FADD R160, R163, R160 ;  /* 0x000000a0a3a07221 */ /* 0x000fe20000000000 */
[----:B------:R-:W-:Y:S01]  /*30b0*/  SEL R195, R32, R33, !P1 ;  /* 0x0000002120c37207 */ /* 0x000fe20004800000 */
[----:B------:R-:W-:Y:S01]  /*30c0*/  FADD R56, R56, R55 ;  /* 0x0000003738387221 */ /* 0x000fe20000000000 */
[----:B------:R-:W-:Y:S02]  /*30d0*/  SEL R188, R33, R32, !P1 ;  /* 0x0000002021bc7207 */ /* 0x000fe40004800000 */
[----:B------:R-:W-:-:S02]  /*30e0*/  SEL R190, R25, R24, !P1 ;  /* 0x0000001819be7207 */ /* 0x000fc40004800000 */
[----:B------:R-:W-:Y:S02]  /*30f0*/  SEL R192, R29, R28, !P1 ;  /* 0x0000001c1dc07207 */ /* 0x000fe40004800000 */
[----:B------:R-:W-:Y:S02]  /*3100*/  SEL R33, R24, R25, !P1 ;  /* 0x0000001918217207 */ /* 0x000fe40004800000 */
[----:B------:R-:W-:Y:S01]  /*3110*/  SEL R55, R28, R29, !P1 ;  /* 0x0000001d1c377207 */ /* 0x000fe20004800000 */
[----:B------:R-:W-:Y:S01]  /*3120*/  FADD R24, -R151, R154 ;  /* 0x0000009a97187221 */ /* 0x000fe20000000100 */
[----:B------:R-:W-:Y:S01]  /*3130*/  FADD R28, -R42, R155 ;  /* 0x0000009b2a1c7221 */ /* 0x000fe20000000100 */
[----:B------:R-:W-:Y:S01]  /*3140*/  FADD R165, R165, R160 ;  /* 0x000000a0a5a57221 */ /* 0x000fe20000000000 */
[----:B------:R-:W-:Y:S01]  /*3150*/  FADD R56, R61, R56 ;  /* 0x000000383d387221 */ /* 0x000fe20000000000 */
[----:B---3--:R-:W-:Y:S01]  /*3160*/  SHFL.IDX PT, R160, R37, R0, 0x1f ;  /* 0x00001f0025a07589 */ /* 0x008fe200000e0000 */
[----:B------:R-:W-:-:S03]  /*3170*/  FMUL R32, R24, 1.4426950216293334961 ;  /* 0x3fb8aa3b18207820 */ /* 0x000fc60000400000 */
[----:B------:R-:W0:Y:S04]  /*3180*/  SHFL.IDX PT, R34, R34, R23, 0x1f ;  /* 0x00001f1722227589 */ /* 0x000e2800000e0000 */
[----:B------:R-:W-:Y:S04]  /*3190*/  SHFL.IDX PT, R194, R39, R0, 0x1f ;  /* 0x00001f0027c27589 */ /* 0x000fe800000e0000 */
[----:B------:R-:W1:Y:S04]  /*31a0*/  SHFL.IDX PT, R36, R36, R23, 0x1f ;  /* 0x00001f1724247589 */ /* 0x000e6800000e0000 */
[----:B------:R-:W-:Y:S04]  /*31b0*/  SHFL.IDX PT, R196, R59, R0, 0x1f ;  /* 0x00001f003bc47589 */ /* 0x000fe800000e0000 */
[----:B------:R2:W3:Y:S04]  /*31c0*/  SHFL.IDX PT, R29, R38, R23, 0x1f ;  /* 0x00001f17261d7589 */ /* 0x0004e800000e0000 */
[----:B------:R-:W-:Y:S04]  /*31d0*/  SHFL.IDX PT, R158, R191, R0, 0x1f ;  /* 0x00001f00bf9e7589 */ /* 0x000fe800000e0000 */
[----:B------:R-:W4:Y:S01]  /*31e0*/  SHFL.IDX PT, R62, R62, R23, 0x1f ;  /* 0x00001f173e3e7589 */ /* 0x000f2200000e0000 */
[----:B--2---:R-:W-:-:S03]  /*31f0*/  FMUL R38, R28, 1.4426950216293334961 ;  /* 0x3fb8aa3b1c267820 */ /* 0x004fc60000400000 */
[----:B------:R-:W-:Y:S04]  /*3200*/  SHFL.IDX PT, R154, R193, R0, 0x1f ;  /* 0x00001f00c19a7589 */ /* 0x000fe800000e0000 */
[----:B------:R-:W2:Y:S04]  /*3210*/  SHFL.IDX PT, R156, R156, R23, 0x1f ;  /* 0x00001f179c9c7589 */ /* 0x000ea800000e0000 */
[----:B------:R-:W-:Y:S04]  /*3220*/  SHFL.IDX PT, R162, R195, R0, 0x1f ;  /* 0x00001f00c3a27589 */ /* 0x000fe800000e0000 */
[----:B------:R-:W5:Y:S04]  /*3230*/  SHFL.IDX PT, R188, R188, R23, 0x1f ;  /* 0x00001f17bcbc7589 */ /* 0x000f6800000e0000 */
[----:B------:R-:W-:Y:S04]  /*3240*/  SHFL.IDX PT, R198, R33, R0, 0x1f ;  /* 0x00001f0021c67589 */ /* 0x000fe800000e0000 */
[----:B------:R-:W5:Y:S04]  /*3250*/  SHFL.IDX PT, R190, R190, R23, 0x1f ;  /* 0x00001f17bebe7589 */ /* 0x000f6800000e0000 */
[----:B------:R0:W-:Y:S04]  /*3260*/  SHFL.IDX PT, R200, R55, R0, 0x1f ;  /* 0x00001f0037c87589 */ /* 0x0001e800000e0000 */
[----:B------:R-:W5:Y:S01]  /*3270*/  SHFL.IDX PT, R192, R192, R23, 0x1f ;  /* 0x00001f17c0c07589 */ /* 0x000f6200000e0000 */
[----:B------:R-:W-:-:S02]  /*3280*/  FADD R65, R65, R56 ;  /* 0x0000003841417221 */ /* 0x000fc40000000000 */
[----:B------:R-:W1:Y:S08]  /*3290*/  MUFU.EX2 R56, R32 ;  /* 0x0000002000387308 */ /* 0x000e700000000800 */
[----:B0-----:R-:W0:Y:S01]  /*32a0*/  MUFU.EX2 R55, R38 ;  /* 0x0000002600377308 */ /* 0x001e220000000800 */
[----:B------:R-:W-:-:S04]  /*32b0*/  USHF.L.U32 UR8, UR22, 0x5, URZ ;  /* 0x0000000516087899 */ /* 0x000fc8000800063f */
[----:B------:R-:W-:Y:S01]  /*32c0*/  ULOP3.LUT UR8, UR8, 0x80, URZ, 0xc0, !UPT ;  /* 0x0000008008087892 */ /* 0x000fe2000f8ec03f */
[----:B------:R-:W-:-:S03]  /*32d0*/  PRMT R24, R160, R101, R34 ;  /* 0x00000065a0187216 */ /* 0x000fc60000000022 */
[----:B------:R-:W-:Y:S01]  /*32e0*/  ULEA.HI UR8, UR18, UR8, URZ, 0x1c ;  /* 0x0000000812087291 */ /* 0x000fe2000f8fe03f */
[-C--:B-1----:R-:W-:Y:S01]  /*32f0*/  FMUL R90, R90, R56.reuse ;  /* 0x000000385a5a7220 */ /* 0x082fe20000400000 */
[-C--:B------:R-:W-:Y:S01]  /*3300*/  FMUL R91, R91, R56.reuse ;  /* 0x000000385b5b7220 */ /* 0x080fe20000400000 */
[-C--:B------:R-:W-:Y:S01]  /*3310*/  FMUL R94, R94, R56.reuse ;  /* 0x000000385e5e7220 */ /* 0x080fe20000400000 */
[----:B------:R-:W-:Y:S01]  /*3320*/  FMUL R95, R95, R56 ;  /* 0x000000385f5f7220 */ /* 0x000fe20000400000 */
[----:B------:R-:W-:Y:S02]  /*3330*/  PRMT R25, R160, R99, R34 ;  /* 0x00000063a0197216 */ /* 0x000fe40000000022 */
[--C-:B------:R-:W-:Y:S01]  /*3340*/  PRMT R26, R194, R101, R36.reuse ;  /* 0x00000065c21a7216 */ /* 0x100fe20000000024 */
[-C--:B0-----:R-:W-:Y:S01]  /*3350*/  FMUL R88, R88, R55.reuse ;  /* 0x0000003758587220 */ /* 0x081fe20000400000 */
[-C--:B------:R-:W-:Y:S01]  /*3360*/  FMUL R89, R89, R55.reuse ;  /* 0x0000003759597220 */ /* 0x080fe20000400000 */
[-C--:B------:R-:W-:Y:S01]  /*3370*/  FMUL R92, R92, R55.reuse ;  /* 0x000000375c5c7220 */ /* 0x080fe20000400000 */
[----:B------:R-:W-:Y:S01]  /*3380*/  FMUL R93, R93, R55 ;  /* 0x000000375d5d7220 */ /* 0x000fe20000400000 */
[----:B------:R-:W-:-:S02]  /*3390*/  PRMT R27, R194, R99, R36 ;  /* 0x00000063c21b7216 */ /* 0x000fc40000000024 */
[C-C-:B---3--:R-:W-:Y:S01]  /*33a0*/  PRMT R28, R196.reuse, R101, R29.reuse ;  /* 0x00000065c41c7216 */ /* 0x148fe2000000001d */
[----:B------:R-:W-:Y:S01]  /*33b0*/  ULOP3.LUT UR8, UR8, 0x3fff, URZ, 0xc0, !UPT ;  /* 0x00003fff08087892 */ /* 0x000fe2000f8ec03f */
[----:B------:R-:W-:Y:S02]  /*33c0*/  PRMT R29, R196, R99, R29 ;  /* 0x00000063c41d7216 */ /* 0x000fe4000000001d */
[C-C-:B----4-:R-:W-:Y:S02]  /*33d0*/  PRMT R30, R158.reuse, R101, R62.reuse ;  /* 0x000000659e1e7216 */ /* 0x150fe4000000003e */
[----:B------:R-:W-:Y:S02]  /*33e0*/  PRMT R31, R158, R99, R62 ;  /* 0x000000639e1f7216 */ /* 0x000fe4000000003e */
[C-C-:B--2---:R-:W-:Y:S02]  /*33f0*/  PRMT R32, R154.reuse, R101, R156.reuse ;  /* 0x000000659a207216 */ /* 0x144fe4000000009c */
[----:B------:R-:W-:-:S02]  /*3400*/  PRMT R33, R154, R99, R156 ;  /* 0x000000639a217216 */ /* 0x000fc4000000009c */
[C-C-:B-----5:R-:W-:Y:S02]  /*3410*/  PRMT R34, R162.reuse, R101, R188.reuse ;  /* 0x00000065a2227216 */ /* 0x160fe400000000bc */
[----:B------:R-:W-:Y:S02]  /*3420*/  PRMT R35, R162, R99, R188 ;  /* 0x00000063a2237216 */ /* 0x000fe400000000bc */
[C-C-:B------:R-:W-:Y:S02]  /*3430*/  PRMT R36, R198.reuse, R101, R190.reuse ;  /* 0x00000065c6247216 */ /* 0x140fe400000000be */
[----:B------:R-:W-:Y:S02]  /*3440*/  PRMT R37, R198, R99, R190 ;  /* 0x00000063c6257216 */ /* 0x000fe400000000be */
[C-C-:B------:R-:W-:Y:S02]  /*3450*/  PRMT R38, R200.reuse, R101, R192.reuse ;  /* 0x00000065c8267216 */ /* 0x140fe400000000c0 */
[----:B------:R-:W-:Y:S01]  /*3460*/  PRMT R39, R200, R99, R192 ;  /* 0x00000063c8277216 */ /* 0x000fe200000000c0 */
[----:B------:R-:W-:Y:S06]  /*3470*/  BAR.SYNC.DEFER_BLOCKING 0x0 ;  /* 0x0000000000007b1d */ /* 0x000fec0000010000 */
[----:B------:R-:W-:Y:S01]  /*3480*/  UMOV UR14, UR8 ;  /* 0x00000008000e7c82 */ /* 0x000fe20008000000 */
[----:B------:R-:W-:Y:S01]  /*3490*/  UMOV UR15, 0x40000040 ;  /* 0x40000040000f7882 */ /* 0x000fe20000000000 */
[----:B------:R-:W-:-:S06]  /*34a0*/  WARPGROUP.ARRIVE ;  /* 0x00000000000079c5 */ /* 0x000fcc0000000000 */
[----:B------:R-:W-:Y:S01]  /*34b0*/  QGMMA.64x16x32.F32.E4M3.E4M3 R88, R24, gdesc[UR12], R88 ;  /* 0x0020000c18587df3 */ /* 0x000fe20008700858 */
[----:B------:R-:W-:Y:S01]  /*34c0*/  FADD R50, R50, R65 ;  /* 0x0000004132327221 */ /* 0x000fe20000000000 */
[----:B------:R-:W-:-:S03]  /*34d0*/  FADD R58, R58, R165 ;  /* 0x000000a53a3a7221 */ /* 0x000fc60000000000 */
[----:B------:R-:W-:Y:S01]  /*34e0*/  FADD R51, R51, R50 ;  /* 0x0000003233337221 */ /* 0x000fe20000000000 */
[----:B------:R-:W-:-:S03]  /*34f0*/  FADD R63, R63, R58 ;  /* 0x0000003a3f3f7221 */ /* 0x000fc60000000000 */
[----:B------:R-:W-:Y:S01]  /*3500*/  FADD R54, R54, R51 ;  /* 0x0000003336367221 */ /* 0x000fe20000000000 */
[----:B------:R-:W-:-:S03]  /*3510*/  FADD R66, R66, R63 ;  /* 0x0000003f42427221 */ /* 0x000fc60000000000 */
[----:B------:R-:W-:Y:S01]  /*3520*/  FADD R57, R57, R54 ;  /* 0x0000003639397221 */ /* 0x000fe20000000000 */
[----:B------:R-:W-:Y:S01]  /*3530*/  FADD R67, R67, R66 ;  /* 0x0000004243437221 */ /* 0x000fe20000000000 */
[----:B------:R-:W-:Y:S02]  /*3540*/  UIADD3 UR14, UP0, UR8, 0x2, URZ ;  /* 0x00000002080e7890 */ /* 0x000fe4000ff1e03f */
[----:B------:R-:W-:Y:S01]  /*3550*/  FADD R57, R60, R57 ;  /* 0x000000393c397221 */ /* 0x000fe20000000000 */
[----:B------:R-:W-:Y:S01]  /*3560*/  FADD R70, R70, R67 ;  /* 0x0000004346467221 */ /* 0x000fe20000000000 */
[----:B------:R-:W-:Y:S02]  /*3570*/  UMOV UR8, URZ ;  /* 0x0000003f00087c82 */ /* 0x000fe40008000000 */
[----:B------:R-:W-:Y:S01]  /*3580*/  FADD R64, R64, R57 ;  /* 0x0000003940407221 */ /* 0x000fe20000000000 */
[----:B------:R-:W-:Y:S01]  /*3590*/  FADD R71, R71, R70 ;  /* 0x0000004647477221 */ /* 0x000fe20000000000 */
[----:B------:R-:W-:-:S02]  /*35a0*/  UIADD3.X UR15, UR8, 0x40000040, URZ, UP0, !UPT ;  /* 0x40000040080f7890 */ /* 0x000fc400087fe43f */
[----:B------:R-:W-:Y:S01]  /*35b0*/  FADD R69, R69, R64 ;  /* 0x0000004045457221 */ /* 0x000fe20000000000 */
[----:B------:R-:W-:-:S03]  /*35c0*/  FADD R74, R74, R71 ;  /* 0x000000474a4a7221 */ /* 0x000fc60000000000 */
[----:B------:R-:W-:Y:S01]  /*35d0*/  FADD R68, R68, R69 ;  /* 0x0000004544447221 */ /* 0x000fe20000000000 */
[----:B------:R-:W-:-:S03]  /*35e0*/  FADD R75, R75, R74 ;  /* 0x0000004a4b4b7221 */ /* 0x000fc60000000000 */
[----:B------:R-:W-:Y:S01]  /*35f0*/  FADD R73, R73, R68 ;  /* 0x0000004449497221 */ /* 0x000fe20000000000 */
[----:B------:R-:W-:Y:S01]  /*3600*/  FADD R78, R78, R75 ;  /* 0x0000004b4e4e7221 */ /* 0x000fe20000000000 */
[----:B------:R-:W-:Y:S02]  /*3610*/  QGMMA.64x16x32.F32.E4M3.E4M3 R88, R28, gdesc[UR12], R88 ;  /* 0x0020000c1c587df3 */ /* 0x000fe40008700858 */
[----:B------:R-:W-:Y:S01]  /*3620*/  FADD R72, R72, R73 ;  /* 0x0000004948487221 */ /* 0x000fe20000000000 */
[----:B------:R-:W-:-:S03]  /*3630*/  FADD R79, R79, R78 ;  /* 0x0000004e4f4f7221 */ /* 0x000fc60000000000 */
        /* <DEDUP_REMOVED lines=10> */
[----:B------:R-:W-:Y:S02]  /*36e0*/  UIADD3.64 UR26, UR14, 0x2, URZ ;  /* 0x000000020e1a7897 */ /* 0x000fe4000fffe03f */
        /* <DEDUP_REMOVED lines=21> */
[----:B------:R-:W-:-:S03]  /*3840*/  UIADD3.64 UR14, UR14, 0x4, URZ ;  /* 0x000000040e0e7897 */ /* 0x000fc6000fffe03f */
[----:B------:R-:W0:Y:S04]  /*3850*/  SHFL.BFLY PT, R5, R52, 0x2, 0x1f ;  /* 0x0c401f0034057f89 */ /* 0x000e2800000e0000 */
[----:B------:R-:W1:Y:S02]  /*3860*/  SHFL.BFLY PT, R7, R46, 0x2, 0x1f ;  /* 0x0c401f002e077f89 */ /* 0x000e6400000e0000 */
[----:B------:R-:W-:Y:S01]  /*3870*/  QGMMA.64x16x32.F32.E4M3.E4M3 R88, R36, gdesc[UR12], R88, gsb0 ;  /* 0x0020000c24587df3 */ /* 0x000fe20008000858 */
[----:B0-----:R-:W-:Y:S01]  /*3880*/  FADD R5, R52, R5 ;  /* 0x0000000534057221 */ /* 0x001fe20000000000 */
[----:B-1----:R-:W-:-:S04]  /*3890*/  FADD R7, R46, R7 ;  /* 0x000000072e077221 */ /* 0x002fc80000000000 */
[----:B------:R-:W0:Y:S04]  /*38a0*/  SHFL.BFLY PT, R4, R5, 0x1, 0x1f ;  /* 0x0c201f0005047f89 */ /* 0x000e2800000e0000 */
[----:B------:R-:W1:Y:S01]  /*38b0*/  SHFL.BFLY PT, R6, R7, 0x1, 0x1f ;  /* 0x0c201f0007067f89 */ /* 0x000e6200000e0000 */
[----:B------:R-:W-:-:S06]  /*38c0*/  UIADD3 UR5, UR5, 0x80, URZ ;  /* 0x0000008005057890 */ /* 0x000fcc000fffe03f */
[----:B------:R-:W-:Y:S01]  /*38d0*/  ISETP.LE.AND P0, PT, R166, UR5, PT ;  /* 0x00000005a6007c0c */ /* 0x000fe2000bf03270 */
[----:B------:R-:W-:Y:S01]  /*38e0*/  ULEA UR4, UR17, UR4, 0x7 ;  /* 0x0000000411047291 */ /* 0x000fe2000f8e383f */
[----:B------:R-:W-:Y:S01]  /*38f0*/  IMAD R2, R3, 0x80, R2 ;  /* 0x0000008003027824 */ /* 0x000fe200078e0202 */
[----:B------:R-:W-:Y:S01]  /*3900*/  MOV R155, R42 ;  /* 0x0000002a009b7202 */ /* 0x000fe20000000f00 */
[----:B------:R-:W-:Y:S02]  /*3910*/  IMAD.MOV.U32 R154, RZ, RZ, R151 ;  /* 0x000000ffff9a7224 */ /* 0x000fe400078e0097 */
[----:B0-----:R-:W-:Y:S01]  /*3920*/  FADD R4, R5, R4 ;  /* 0x0000000405047221 */ /* 0x001fe20000000000 */
[----:B-1----:R-:W-:Y:S01]  /*3930*/  FADD R9, R7, R6 ;  /* 0x0000000607097221 */ /* 0x002fe20000000000 */
[----:B------:R-:W-:Y:S02]  /*3940*/  WARPGROUP.DEPBAR.LE gsb0, 0x0 ;  /* 0x00008000000079c5 */ /* 0x000fe40000010000 */
[----:B------:R-:W-:Y:S01]  /*3950*/  FFMA R152, R55, R152, R4 ;  /* 0x0000009837987223 */ /* 0x000fe20000000004 */
[----:B------:R-:W-:-:S02]  /*3960*/  FFMA R153, R56, R153, R9 ;  /* 0x0000009938997223 */ /* 0x000fc40000000009 */
[----:B------:R-:W-:Y:S05]  /*3970*/  @!P0 BRA `(.L_x_1) ;  /* 0xffffffd400a08947 */ /* 0x000fea000383ffff */
.L_x_0:
[----:B------:R-:W-:Y:S01]  /*3980*/  FMUL R0, R95, 0.25 ;  /* 0x3e8000005f007820 */ /* 0x000fe20000400000 */
[----:B------:R-:W-:Y:S01]  /*3990*/  IMAD.SHL.U32 R2, R15, 0x2, RZ ;  /* 0x000000020f027824 */ /* 0x000fe200078e00ff */
[----:B------:R-:W-:Y:S01]  /*39a0*/  FSETP.GT.AND P0, PT, |R153|, 8.50705917302346158658e+37, PT ;  /* 0x7e8000009900780b */ /* 0x000fe20003f04200 */
[----:B------:R-:W-:Y:S01]  /*39b0*/  FMUL R3, R94, 0.25 ;  /* 0x3e8000005e037820 */ /* 0x000fe20000400000 */
[----:B------:R-:W-:Y:S01]  /*39c0*/  FSETP.GT.AND P1, PT, |R152|, 8.50705917302346158658e+37, PT ;  /* 0x7e8000009800780b */ /* 0x000fe20003f24200 */
[----:B------:R-:W-:Y:S01]  /*39d0*/  IMAD.U32 R5, RZ, RZ, UR22 ;  /* 0x00000016ff057e24 */ /* 0x000fe2000f8e00ff */
[----:B------:R-:W-:Y:S01]  /*39e0*/  FSEL R95, R0, R95, P0 ;  /* 0x0000005f005f7208 */ /* 0x000fe20000000000 */
[----:B------:R-:W-:Y:S01]  /*39f0*/  FMUL R0, R93, 0.25 ;  /* 0x3e8000005d007820 */ /* 0x000fe20000400000 */
[----:B------:R-:W-:Y:S01]  /*3a00*/  LOP3.LUT R17, R2, 0x460, R17, 0x78, !PT ;  /* 0x0000046002117812 */ /* 0x000fe200078e7811 */
[----:B------:R-:W-:Y:S01]  /*3a10*/  FMUL R2, R91, 0.25 ;  /* 0x3e8000005b027820 */ /* 0x000fe20000400000 */
[----:B------:R-:W-:Y:S01]  /*3a20*/  FSETP.GEU.AND P5, PT, |R152|, 1.175494350822287508e-38, PT ;  /* 0x008000009800780b */ /* 0x000fe20003fae200 */
[----:B------:R-:W-:Y:S01]  /*3a30*/  FMUL R8, R89, 0.25 ;  /* 0x3e80000059087820 */ /* 0x000fe20000400000 */
[C---:B------:R-:W-:Y:S01]  /*3a40*/  FSETP.GEU.AND P4, PT, |R153|.reuse, 1.175494350822287508e-38, PT ;  /* 0x008000009900780b */ /* 0x040fe20003f8e200 */
[----:B------:R-:W-:Y:S01]  /*3a50*/  FMUL R15, R88, 0.25 ;  /* 0x3e800000580f7820 */ /* 0x000fe20000400000 */
[----:B------:R-:W-:Y:S01]  /*3a60*/  FSEL R93, R0, R93, P1 ;  /* 0x0000005d005d7208 */ /* 0x000fe20000800000 */
[----:B------:R-:W-:Y:S01]  /*3a70*/  FMUL R0, R152, 8388608 ;  /* 0x4b00000098007820 */ /* 0x000fe20000400000 */
[----:B------:R-:W-:Y:S01]  /*3a80*/  FSEL R91, R2, R91, P0 ;  /* 0x0000005b025b7208 */ /* 0x000fe20000000000 */
[C---:B------:R-:W-:Y:S01]  /*3a90*/  FMUL R2, R153.reuse, 8388608 ;  /* 0x4b00000099027820 */ /* 0x040fe20000400000 */
[----:B------:R-:W-:Y:S01]  /*3aa0*/  FSETP.GEU.AND P2, PT, R152, 1.175494350822287508e-38, PT ;  /* 0x008000009800780b */ /* 0x000fe20003f4e000 */
[----:B------:R-:W-:Y:S01]  /*3ab0*/  BAR.SYNC.DEFER_BLOCKING 0x0 ;  /* 0x0000000000007b1d */ /* 0x000fe20000010000 */
[----:B------:R-:W-:-:S02]  /*3ac0*/  FSETP.GEU.AND P3, PT, R153, 1.175494350822287508e-38, PT ;  /* 0x008000009900780b */ /* 0x000fc40003f6e000 */
[----:B------:R-:W-:Y:S01]  /*3ad0*/  FSEL R25, R0, R152, !P2 ;  /* 0x0000009800197208 */ /* 0x000fe20005000000 */
[----:B------:R-:W-:Y:S01]  /*3ae0*/  @P1 FMUL R152, R152, 0.25 ;  /* 0x3e80000098981820 */ /* 0x000fe20000400000 */
[----:B------:R-:W-:Y:S01]  /*3af0*/  FSEL R30, R2, R153, !P3 ;  /* 0x00000099021e7208 */ /* 0x000fe20005800000 */
[----:B------:R-:W-:Y:S01]  /*3b00*/  @P0 FMUL R153, R153, 0.25 ;  /* 0x3e80000099990820 */ /* 0x000fe20000400000 */
[----:B------:R-:W-:Y:S01]  /*3b10*/  FSEL R9, R3, R94, P0 ;  /* 0x0000005e03097208 */ /* 0x000fe20000000000 */
[----:B------:R-:W-:Y:S01]  /*3b20*/  @!P5 FMUL R152, R152, 16777216 ;  /* 0x4b8000009898d820 */ /* 0x000fe20000400000 */
[----:B------:R-:W-:Y:S01]  /*3b30*/  FMUL R3, R92, 0.25 ;  /* 0x3e8000005c037820 */ /* 0x000fe20000400000 */
[----:B------:R-:W-:Y:S01]  /*3b40*/  @!P4 FMUL R153, R153, 16777216 ;  /* 0x4b8000009999c820 */ /* 0x000fe20000400000 */
[----:B------:R-:W-:Y:S01]  /*3b50*/  IADD3 R13, R12, UR18, R13 ;  /* 0x000000120c0d7c10 */ /* 0x000fe2000fffe00d */
[----:B------:R-:W0:Y:S01]  /*3b60*/  MUFU.RCP R10, R152 ;  /* 0x00000098000a7308 */ /* 0x000e220000001000 */
[----:B------:R-:W-:Y:S01]  /*3b70*/  LOP3.LUT R14, R14, 0x4, RZ, 0xc0, !PT ;  /* 0x000000040e0e7812 */ /* 0x000fe200078ec0ff */
[----:B------:R-:W-:Y:S01]  /*3b80*/  @!P5 FMUL R93, R93, 16777216 ;  /* 0x4b8000005d5dd820 */ /* 0x000fe20000400000 */
[----:B------:R-:W-:Y:S01]  /*3b90*/  LOP3.LUT R16, R16, 0x2, R5, 0xf8, !PT ;  /* 0x0000000210107812 */ /* 0x000fe200078ef805 */
[----:B------:R-:W-:Y:S01]  /*3ba0*/  FMUL R5, R90, 0.25 ;  /* 0x3e8000005a057820 */ /* 0x000fe20000400000 */
[----:B------:R-:W-:Y:S01]  /*3bb0*/  FSEL R11, R3, R92, P1 ;  /* 0x0000005c030b7208 */ /* 0x000fe20000800000 */
[----:B------:R-:W-:Y:S01]  /*3bc0*/  VIADD R3, R30, 0xc0cafb0d ;  /* 0xc0cafb0d1e037836 */ /* 0x000fe20000000000 */
[----:B------:R-:W-:Y:S01]  /*3bd0*/  FSEL R89, R8, R89, P1 ;  /* 0x0000005908597208 */ /* 0x000fe20000800000 */
[----:B------:R-:W1:Y:S01]  /*3be0*/  MUFU.RCP R6, R153 ;  /* 0x0000009900067308 */ /* 0x000e620000001000 */
[----:B------:R-:W-:Y:S01]  /*3bf0*/  FSEL R15, R15, R88, P1 ;  /* 0x000000580f0f7208 */ /* 0x000fe20000800000 */
[----:B------:R-:W-:Y:S01]  /*3c00*/  IMAD.IADD R24, R14, 0x1, R13 ;  /* 0x000000010e187824 */ /* 0x000fe200078e020d */
[----:B------:R-:W-:Y:S01]  /*3c10*/  FSEL R13, R5, R90, P0 ;  /* 0x0000005a050d7208 */ /* 0x000fe20000000000 */
[----:B------:R-:W-:Y:S01]  /*3c20*/  @!P5 FMUL R89, R89, 16777216 ;  /* 0x4b8000005959d820 */ /* 0x000fe20000400000 */
[----:B------:R-:W-:Y:S01]  /*3c30*/  LOP3.LUT R5, R3, 0xff800000, RZ, 0xc0, !PT ;  /* 0xff80000003057812 */ /* 0x000fe200078ec0ff */
[----:B------:R-:W-:Y:S01]  /*3c40*/  @!P5 FMUL R15, R15, 16777216 ;  /* 0x4b8000000f0fd820 */ /* 0x000fe20000400000 */
[----:B------:R-:W-:Y:S01]  /*3c50*/  IADD3 R2, R25, -0x3f3504f3, RZ ;  /* 0xc0cafb0d19027810 */ /* 0x000fe20007ffe0ff */
[----:B------:R-:W-:Y:S01]  /*3c60*/  @!P4 FMUL R95, R95, 16777216 ;  /* 0x4b8000005f5fc820 */ /* 0x000fe20000400000 */
[----:B------:R-:W-:Y:S01]  /*3c70*/  @!P4 FMUL R9, R9, 16777216 ;  /* 0x4b8000000909c820 */ /* 0x000fe20000400000 */
[----:B------:R-:W-:Y:S01]  /*3c80*/  @!P4 FMUL R91, R91, 16777216 ;  /* 0x4b8000005b5bc820 */ /* 0x000fe20000400000 */
[----:B------:R-:W-:Y:S01]  /*3c90*/  @!P5 FMUL R11, R11, 16777216 ;  /* 0x4b8000000b0bd820 */ /* 0x000fe20000400000 */
[----:B------:R-:W-:Y:S01]  /*3ca0*/  @!P4 FMUL R13, R13, 16777216 ;  /* 0x4b8000000d0dc820 */ /* 0x000fe20000400000 */
[----:B------:R-:W-:Y:S01]  /*3cb0*/  FSEL R4, RZ, -23, P3 ;  /* 0xc1b80000ff047808 */ /* 0x000fe20001800000 */
[C---:B0-----:R-:W-:Y:S01]  /*3cc0*/  FMUL R89, R10.reuse, R89 ;  /* 0x000000590a597220 */ /* 0x041fe20000400000 */
[----:B------:R-:W-:Y:S01]  /*3cd0*/  I2FP.F32.S32 R7, R5 ;  /* 0x0000000500077245 */ /* 0x000fe20000201400 */
[C---:B------:R-:W-:Y:S01]  /*3ce0*/  FMUL R12, R10.reuse, R15 ;  /* 0x0000000f0a0c7220 */ /* 0x040fe20000400000 */
[----:B------:R-:W-:Y:S01]  /*3cf0*/  FMUL R93, R10, R93 ;  /* 0x0000005d0a5d7220 */ /* 0x000fe20000400000 */
[----:B------:R-:W-:Y:S01]  /*3d00*/  LOP3.LUT R2, R2, 0xff800000, RZ, 0xc0, !PT ;  /* 0xff80000002027812 */ /* 0x000fe200078ec0ff */
[C---:B-1----:R-:W-:Y:S01]  /*3d10*/  FMUL R95, R6.reuse, R95 ;  /* 0x0000005f065f7220 */ /* 0x042fe20000400000 */
[C---:B------:R-:W-:Y:S01]  /*3d20*/  FMUL R8, R6.reuse, R9 ;  /* 0x0000000906087220 */ /* 0x040fe20000400000 */
[----:B------:R-:W-:Y:S01]  /*3d30*/  FMUL R91, R6, R91 ;  /* 0x0000005b065b7220 */ /* 0x000fe20000400000 */
[----:B------:R-:W-:-:S02]  /*3d40*/  IMAD.IADD R5, R30, 0x1, -R5 ;  /* 0x000000011e057824 */ /* 0x000fc400078e0a05 */
[----:B------:R-:W-:Y:S01]  /*3d50*/  FMUL R10, R10, R11 ;  /* 0x0000000b0a0a7220 */ /* 0x000fe20000400000 */
[----:B------:R-:W-:Y:S01]  /*3d60*/  FMUL R6, R6, R13 ;  /* 0x0000000d06067220 */ /* 0x000fe20000400000 */
[----:B------:R-:W-:Y:S01]  /*3d70*/  FFMA.FTZ R4, R7, 1.1920928955078125e-07, R4 ;  /* 0x3400000007047823 */ /* 0x000fe20000010004 */
[----:B------:R-:W-:Y:S01]  /*3d80*/  I2FP.F32.S32 R3, R2 ;  /* 0x0000000200037245 */ /* 0x000fe20000201400 */
[----:B------:R-:W-:Y:S02]  /*3d90*/  IMAD.MOV.U32 R7, RZ, RZ, 0x3dc6b27f ;  /* 0x3dc6b27fff077424 */ /* 0x000fe400078e00ff */
[----:B------:R-:W-:Y:S01]  /*3da0*/  FADD R5, R5, -1 ;  /* 0xbf80000005057421 */ /* 0x000fe20000000000 */
[----:B------:R-:W-:Y:S01]  /*3db0*/  IMAD.IADD R2, R25, 0x1, -R2 ;  /* 0x0000000119027824 */ /* 0x000fe200078e0a02 */
[----:B------:R-:W-:Y:S01]  /*3dc0*/  F2FP.SATFINITE.E4M3.F32.PACK_AB_MERGE_C R12, R89, R12, RZ ;  /* 0x0000000c590c723e */ /* 0x000fe200048070ff */
[----:B------:R-:W0:Y:S01]  /*3dd0*/  LDC R14, c[0x0][0x278] ;  /* 0x00009e00ff0e7b82 */ /* 0x000e220000000800 */
[----:B------:R-:W-:Y:S01]  /*3de0*/  F2FP.SATFINITE.E4M3.F32.PACK_AB_MERGE_C R10, R93, R10, RZ ;  /* 0x0000000a5d0a723e */ /* 0x000fe200048070ff */
[----:B------:R-:W-:Y:S01]  /*3df0*/  FADD R2, R2, -1 ;  /* 0xbf80000002027421 */ /* 0x000fe20000000000 */
[----:B------:R-:W-:Y:S01]  /*3e00*/  F2FP.SATFINITE.E4M3.F32.PACK_AB_MERGE_C R91, R91, R6, RZ ;  /* 0x000000065b5b723e */ /* 0x000fe200048070ff */
[-C--:B------:R-:W-:Y:S01]  /*3e10*/  FFMA.FTZ R6, R5, R7.reuse, -0.16845393180847167969 ;  /* 0xbe2c7f3005067423 */ /* 0x080fe20000010007 */
[----:B------:R-:W-:Y:S01]  /*3e20*/  F2FP.SATFINITE.E4M3.F32.PACK_AB_MERGE_C R8, R95, R8, RZ ;  /* 0x000000085f08723e */ /* 0x000fe200048070ff */
[----:B------:R-:W-:Y:S01]  /*3e30*/  ULDC.64 UR4, c[0x0][0x270] ;  /* 0x00009c0000047ab9 */ /* 0x000fe20000000a00 */
[----:B------:R-:W-:Y:S01]  /*3e40*/  FSEL R0, RZ, -23, P2 ;  /* 0xc1b80000ff007808 */ /* 0x000fe20001000000 */
[----:B------:R-:W-:Y:S01]  /*3e50*/  FFMA.FTZ R6, R5, R6, 0.1716887056827545166 ;  /* 0x3e2fcf2a05067423 */ /* 0x000fe20000010006 */
[----:B------:R-:W-:Y:S01]  /*3e60*/  LOP3.LUT R12, R12, 0xffff, RZ, 0xc0, !PT ;  /* 0x0000ffff0c0c7812 */ /* 0x000fe200078ec0ff */
[----:B------:R-:W1:Y:S01]  /*3e70*/  LDC.64 R28, c[0x0][0x228] ;  /* 0x00008a00ff1c7b82 */ /* 0x000e620000000a00 */
[----:B------:R-:W-:Y:S01]  /*3e80*/  LOP3.LUT R9, R10, 0xffff, RZ, 0xc0, !PT ;  /* 0x0000ffff0a097812 */ /* 0x000fe200078ec0ff */
[----:B------:R-:W-:Y:S01]  /*3e90*/  FFMA.FTZ R0, R3, 1.1920928955078125e-07, R0 ;  /* 0x3400000003007823 */ /* 0x000fe20000010000 */
[----:B------:R-:W-:Y:S01]  /*3ea0*/  LOP3.LUT R91, R91, 0xffff, RZ, 0xc0, !PT ;  /* 0x0000ffff5b5b7812 */ /* 0x000fe200078ec0ff */
[----:B------:R-:W-:Y:S01]  /*3eb0*/  FFMA.FTZ R3, R2, R7, -0.16845393180847167969 ;  /* 0xbe2c7f3002037423 */ /* 0x000fe20000010007 */
[----:B------:R-:W-:Y:S01]  /*3ec0*/  LOP3.LUT R10, R8, 0xffff, RZ, 0xc0, !PT ;  /* 0x0000ffff080a7812 */ /* 0x000fe200078ec0ff */
[C---:B------:R-:W-:Y:S01]  /*3ed0*/  FFMA.FTZ R6, R5.reuse, R6, -0.17900948226451873779 ;  /* 0xbe374e4305067423 */ /* 0x040fe20000010006 */
[--C-:B------:R-:W-:Y:S01]  /*3ee0*/  PRMT R11, R12, 0x3340, R9.reuse ;  /* 0x000033400c0b7816 */ /* 0x100fe20000000009 */
[C---:B------:R-:W-:Y:S01]  /*3ef0*/  FFMA.FTZ R3, R2.reuse, R3, 0.1716887056827545166 ;  /* 0x3e2fcf2a02037423 */ /* 0x040fe20000010003 */
[----:B------:R-:W-:Y:S01]  /*3f00*/  SHF.R.U32.HI R7, RZ, 0x8, R12 ;  /* 0x00000008ff077819 */ /* 0x000fe2000001160c */
[----:B------:R-:W-:Y:S01]  /*3f10*/  FFMA.FTZ R6, R5, R6, 0.20512372255325317383 ;  /* 0x3e520bf405067423 */ /* 0x000fe20000010006 */
[----:B------:R-:W-:Y:S01]  /*3f20*/  SHF.R.U32.HI R9, RZ, 0x8, R9 ;  /* 0x00000008ff097819 */ /* 0x000fe20000011609 */
[C---:B------:R-:W-:Y:S01]  /*3f30*/  FFMA.FTZ R3, R2.reuse, R3, -0.17900948226451873779 ;  /* 0xbe374e4302037423 */ /* 0x040fe20000010003 */
[--C-:B------:R-:W-:Y:S01]  /*3f40*/  PRMT R13, R91, 0x3340, R10.reuse ;  /* 0x000033405b0d7816 */ /* 0x100fe2000000000a */
[C---:B------:R-:W-:Y:S01]  /*3f50*/  FFMA.FTZ R6, R5.reuse, R6, -0.24046532809734344482 ;  /* 0xbe763c8b05067423 */ /* 0x040fe20000010006 */
[----:B------:R-:W-:Y:S01]  /*3f60*/  SHF.R.U32.HI R8, RZ, 0x8, R91 ;  /* 0x00000008ff087819 */ /* 0x000fe2000001165b */
[C---:B------:R-:W-:Y:S01]  /*3f70*/  FFMA.FTZ R3, R2.reuse, R3, 0.20512372255325317383 ;  /* 0x3e520bf402037423 */ /* 0x040fe20000010003 */
[----:B------:R-:W-:Y:S01]  /*3f80*/  SHF.R.U32.HI R10, RZ, 0x8, R10 ;  /* 0x00000008ff0a7819 */ /* 0x000fe2000001160a */
[----:B------:R-:W-:Y:S01]  /*3f90*/  FFMA.FTZ R6, R5, R6, 0.28857114911079406738 ;  /* 0x3e93bf9905067423 */ /* 0x000fe20000010006 */
[----:B------:R-:W-:Y:S01]  /*3fa0*/  LOP3.LUT R12, R7, 0xffff, RZ, 0xc0, !PT ;  /* 0x0000ffff070c7812 */ /* 0x000fe200078ec0ff */
[----:B------:R-:W-:Y:S01]  /*3fb0*/  FFMA.FTZ R3, R2, R3, -0.24046532809734344482 ;  /* 0xbe763c8b02037423 */ /* 0x000fe20000010003 */
[----:B------:R-:W-:Y:S01]  /*3fc0*/  LOP3.LUT R9, R9, 0xffff, RZ, 0xc0, !PT ;  /* 0x0000ffff09097812 */ /* 0x000fe200078ec0ff */
[C---:B------:R-:W-:Y:S01]  /*3fd0*/  FFMA.FTZ R6, R5.reuse, R6, -0.36067417263984680176 ;  /* 0xbeb8aa4905067423 */ /* 0x040fe20000010006 */
[----:B------:R-:W-:Y:S01]  /*3fe0*/  LOP3.LUT R7, R8, 0xffff, RZ, 0xc0, !PT ;  /* 0x0000ffff08077812 */ /* 0x000fe200078ec0ff */
[----:B------:R-:W-:Y:S01]  /*3ff0*/  FFMA.FTZ R3, R2, R3, 0.28857114911079406738 ;  /* 0x3e93bf9902037423 */ /* 0x000fe20000010003 */
[----:B------:R-:W-:Y:S01]  /*4000*/  LOP3.LUT R10, R10, 0xffff, RZ, 0xc0, !PT ;  /* 0x0000ffff0a0a7812 */ /* 0x000fe200078ec0ff */
[----:B------:R-:W-:Y:S01]  /*4010*/  FFMA.FTZ R6, R5, R6, 0.48089820146560668945 ;  /* 0x3ef6384a05067423 */ /* 0x000fe20000010006 */
[----:B------:R-:W-:Y:S01]  /*4020*/  PRMT R12, R12, 0x3340, R9 ;  /* 0x000033400c0c7816 */ /* 0x000fe20000000009 */
[C---:B------:R-:W-:Y:S01]  /*4030*/  FFMA.FTZ R3, R2.reuse, R3, -0.36067417263984680176 ;  /* 0xbeb8aa4902037423 */ /* 0x040fe20000010003 */
[----:B------:R-:W-:Y:S01]  /*4040*/  PRMT R10, R7, 0x3340, R10 ;  /* 0x00003340070a7816 */ /* 0x000fe2000000000a */
[----:B------:R-:W-:Y:S01]  /*4050*/  FFMA.FTZ R6, R5, R6, -0.72134751081466674805 ;  /* 0xbf38aa3b05067423 */ /* 0x000fe20000010006 */
[----:B------:R-:W-:Y:S01]  /*4060*/  LOP3.LUT R17, R17, 0x1c, R22, 0xf8, !PT ;  /* 0x0000001c11117812 */ /* 0x000fe200078ef816 */
[C---:B------:R-:W-:Y:S01]  /*4070*/  FFMA.FTZ R3, R2.reuse, R3, 0.48089820146560668945 ;  /* 0x3ef6384a02037423 */ /* 0x040fe20000010003 */
[----:B------:R-:W-:Y:S01]  /*4080*/  PRMT R12, R11, 0x5410, R12 ;  /* 0x000054100b0c7816 */ /* 0x000fe2000000000c */
[----:B------:R-:W-:Y:S01]  /*4090*/  FMUL R6, R5, R6 ;  /* 0x0000000605067220 */ /* 0x000fe20000400000 */
[----:B------:R-:W-:Y:S01]  /*40a0*/  PRMT R13, R13, 0x5410, R10 ;  /* 0x000054100d0d7816 */ /* 0x000fe2000000000a */
[C---:B------:R-:W-:Y:S01]  /*40b0*/  FFMA.FTZ R3, R2.reuse, R3, -0.72134751081466674805 ;  /* 0xbf38aa3b02037423 */ /* 0x040fe20000010003 */
[----:B------:R-:W-:Y:S01]  /*40c0*/  LOP3.LUT R8, R17, 0x20, RZ, 0x3c, !PT ;  /* 0x0000002011087812 */ /* 0x000fe200078e3cff */
[----:B------:R-:W-:Y:S01]  /*40d0*/  STS [R17+UR18], R12 ;  /* 0x0000000c11007988 */ /* 0x000fe20008000812 */
[----:B------:R-:W-:Y:S01]  /*40e0*/  FMUL R6, R5, R6 ;  /* 0x0000000605067220 */ /* 0x000fe20000400000 */
[----:B------:R-:W-:Y:S01]  /*40f0*/  FMUL R3, R2, R3 ;  /* 0x0000000302037220 */ /* 0x000fe20000400000 */
[----:B------:R-:W-:Y:S01]  /*4100*/  ISETP.GE.U32.AND P0, PT, R25, 0x7f800000, PT ;  /* 0x7f8000001900780c */ /* 0x000fe20003f06070 */
[----:B------:R2:W-:Y:S01]  /*4110*/  STS [R8+UR18+0x200], R13 ;  /* 0x0002000d08007988 */ /* 0x0005e20008000812 */
[----:B------:R-:W-:Y:S01]  /*4120*/  FFMA.FTZ R5, R5, 1.4426950216293334961, R6 ;  /* 0x3fb8aa3b05057823 */ /* 0x000fe20000010006 */
[----:B------:R-:W-:Y:S01]  /*4130*/  LOP3.LUT R6, R16, 0x40, RZ, 0x3c, !PT ;  /* 0x0000004010067812 */ /* 0x000fe200078e3cff */
[-C--:B0-----:R-:W-:Y:S01]  /*4140*/  IMAD R7, R20, R14.reuse, RZ ;  /* 0x0000000e14077224 */ /* 0x081fe200078e02ff */
[----:B------:R-:W-:Y:S01]  /*4150*/  BAR.SYNC.DEFER_BLOCKING 0x0 ;  /* 0x0000000000007b1d */ /* 0x000fe20000010000 */
[----:B------:R-:W-:Y:S01]  /*4160*/  FMUL R3, R2, R3 ;  /* 0x0000000302037220 */ /* 0x000fe20000400000 */
[----:B------:R-:W-:Y:S01]  /*4170*/  ISETP.GE.U32.AND P2, PT, R30, 0x7f800000, PT ;  /* 0x7f8000001e00780c */ /* 0x000fe20003f46070 */
[----:B------:R-:W-:Y:S01]  /*4180*/  FADD R20, R4, R5 ;  /* 0x0000000504147221 */ /* 0x000fe20000000000 */
[----:B------:R-:W-:Y:S01]  /*4190*/  LEA R5, R14, R7, 0x2 ;  /* 0x000000070e057211 */ /* 0x000fe200078e10ff */
[----:B------:R-:W-:Y:S01]  /*41a0*/  FFMA.FTZ R3, R2, 1.4426950216293334961, R3 ;  /* 0x3fb8aa3b02037823 */ /* 0x000fe20000010003 */
[----:B------:R-:W-:Y:S01]  /*41b0*/  UIMAD UR4, UR19, UR4, URZ ;  /* 0x00000004130472a4 */ /* 0x000fe2000f8e023f */
[----:B------:R-:W-:Y:S01]  /*41c0*/  IMAD R19, R19, R14, RZ ;  /* 0x0000000e13137224 */ /* 0x000fe200078e02ff */
[----:B------:R-:W-:Y:S01]  /*41d0*/  FSETP.NEU.AND P1, PT, R25, RZ, PT ;  /* 0x000000ff1900720b */ /* 0x000fe20003f2d000 */
[----:B------:R-:W-:Y:S01]  /*41e0*/  FADD R0, R0, R3 ;  /* 0x0000000300007221 */ /* 0x000fe20000000000 */
[----:B------:R-:W-:Y:S01]  /*41f0*/  @P0 IMAD.MOV.U32 R2, RZ, RZ, 0x7f800000 ;  /* 0x7f800000ff020424 */ /* 0x000fe200078e00ff */
[----:B------:R-:W0:Y:S01]  /*4200*/  LDC.64 R34, c[0x0][0x230] ;  /* 0x00008c00ff227b82 */ /* 0x000e220000000a00 */
[----:B------:R-:W-:-:S02]  /*4210*/  IMAD R9, R14, 0x4, R5 ;  /* 0x000000040e097824 */ /* 0x000fc400078e0205 */
[----:B------:R-:W-:Y:S01]  /*4220*/  IMAD R3, R21, UR5, RZ ;  /* 0x0000000515037c24 */ /* 0x000fe2000f8e02ff */
[----:B------:R-:W-:Y:S01]  /*4230*/  USHF.R.S32.HI UR5, URZ, 0x1f, UR4 ;  /* 0x0000001f3f057899 */ /* 0x000fe20008011404 */
[----:B------:R-:W-:Y:S01]  /*4240*/  @P0 FFMA.FTZ R0, R25, R2, +INF ;  /* 0x7f80000019000423 */ /* 0x000fe20000010002 */
[----:B------:R-:W-:Y:S01]  /*4250*/  IMAD R11, R14, 0x8, R9 ;  /* 0x000000080e0b7824 */ /* 0x000fe200078e0209 */
[----:B------:R-:W-:Y:S01]  /*4260*/  FSETP.NEU.AND P0, PT, R30, RZ, PT ;  /* 0x000000ff1e00720b */ /* 0x000fe20003f0d000 */
[----:B--2---:R-:W-:Y:S01]  /*4270*/  @P2 IMAD.MOV.U32 R13, RZ, RZ, 0x7f800000 ;  /* 0x7f800000ff0d2424 */ /* 0x004fe200078e00ff */
[----:B-1----:R-:W-:Y:S01]  /*4280*/  IADD3 R28, P3, P4, R3, UR4, R28 ;  /* 0x00000004031c7c10 */ /* 0x002fe2000fc7e01c */
[----:B------:R-:W-:Y:S01]  /*4290*/  IMAD R18, R18, R14, RZ ;  /* 0x0000000e12127224 */ /* 0x000fe200078e02ff */
[----:B------:R-:W-:Y:S01]  /*42a0*/  SHF.R.S32.HI R2, RZ, 0x1f, R3 ;  /* 0x0000001fff027819 */ /* 0x000fe20000011403 */
[----:B------:R-:W-:Y:S01]  /*42b0*/  @P2 FFMA.FTZ R20, R30, R13, +INF ;  /* 0x7f8000001e142423 */ /* 0x000fe2000001000d */
[----:B------:R-:W1:Y:S01]  /*42c0*/  LDS.U16 R23, [R16+UR18] ;  /* 0x0000001210177984 */ /* 0x000e620008000400 */
[----:B------:R-:W-:Y:S01]  /*42d0*/  LEA R13, R14, R11, 0x2 ;  /* 0x0000000b0e0d7211 */ /* 0x000fe200078e10ff */
[----:B------:R-:W-:Y:S01]  /*42e0*/  ULDC UR4, c[0x0][0x27c] ;  /* 0x00009f0000047ab9 */ /* 0x000fe20000000800 */
[----:B------:R-:W-:Y:S01]  /*42f0*/  IADD3.X R30, R2, UR5, R29, P3, P4 ;  /* 0x00000005021e7c10 */ /* 0x000fe20009fe841d */
[----:B------:R-:W2:Y:S01]  /*4300*/  LDS.U16 R31, [R6+UR18] ;  /* 0x00000012061f7984 */ /* 0x000ea20008000400 */
[-C--:B------:R-:W-:Y:S01]  /*4310*/  IADD3 R2, P3, R7, R28.reuse, RZ ;  /* 0x0000001c07027210 */ /* 0x080fe20007f7e0ff */
[----:B------:R-:W-:Y:S01]  /*4320*/  IMAD R15, R14, 0x4, R13 ;  /* 0x000000040e0f7824 */ /* 0x000fe200078e020d */
[-C--:B------:R-:W-:Y:S01]  /*4330*/  IADD3 R8, P2, R19, R28.reuse, RZ ;  /* 0x0000001c13087210 */ /* 0x080fe20007f5e0ff */
[----:B------:R-:W3:Y:S01]  /*4340*/  LDS.U16 R27, [R16+UR18+0x100] ;  /* 0x00010012101b7984 */ /* 0x000ee20008000400 */
[----:B------:R-:W-:Y:S01]  /*4350*/  IADD3 R4, P6, R5, R28, RZ ;  /* 0x0000001c05047210 */ /* 0x000fe20007fde0ff */
[----:B------:R-:W-:Y:S01]  /*4360*/  UIMAD UR4, UR19, UR4, URZ ;  /* 0x00000004130472a4 */ /* 0x000fe2000f8e023f */
[----:B------:R-:W-:Y:S01]  /*4370*/  LEA.HI.X.SX32 R3, R7, R30, 0x1, P3 ;  /* 0x0000001e07037211 */ /* 0x000fe200018f0eff */
[----:B------:R4:W5:Y:S01]  /*4380*/  LDS.U16 R26, [R6+UR18+0x100] ;  /* 0x00010012061a7984 */ /* 0x0009620008000400 */
[-C--:B------:R-:W-:Y:S01]  /*4390*/  IADD3 R10, P4, R11, R28.reuse, RZ ;  /* 0x0000001c0b0a7210 */ /* 0x080fe20007f9e0ff */
[----:B------:R-:W-:Y:S01]  /*43a0*/  USHF.L.U32 UR6, UR4, 0x2, URZ ;  /* 0x0000000204067899 */ /* 0x000fe2000800063f */
[----:B------:R-:W-:Y:S01]  /*43b0*/  IADD3 R12, P3, R13, R28, RZ ;  /* 0x0000001c0d0c7210 */ /* 0x000fe20007f7e0ff */
[----:B------:R-:W-:Y:S01]  /*43c0*/  UIMAD.WIDE UR4, UR4, 0x4, URZ ;  /* 0x00000004040478a5 */ /* 0x000fe2000f8e023f */
[----:B------:R-:W-:-:S02]  /*43d0*/  LEA.HI.X.SX32 R5, R5, R30, 0x1, P6 ;  /* 0x0000001e05057211 */ /* 0x000fc400030f0eff */
[-C--:B------:R-:W-:Y:S02]  /*43e0*/  IADD3 R14, P6, R15, R28.reuse, RZ ;  /* 0x0000001c0f0e7210 */ /* 0x080fe40007fde0ff */
[----:B----4-:R-:W-:Y:S02]  /*43f0*/  IADD3 R6, P5, R9, R28, RZ ;  /* 0x0000001c09067210 */ /* 0x010fe40007fbe0ff */
[-C--:B------:R-:W-:Y:S02]  /*4400*/  LEA.HI.X.SX32 R11, R11, R30.reuse, 0x1, P4 ;  /* 0x0000001e0b0b7211 */ /* 0x080fe400020f0eff */
[-C--:B------:R-:W-:Y:S02]  /*4410*/  LEA.HI.X.SX32 R7, R9, R30.reuse, 0x1, P5 ;  /* 0x0000001e09077211 */ /* 0x080fe400028f0eff */
[----:B------:R-:W-:Y:S02]  /*4420*/  LEA.HI.X.SX32 R9, R19, R30, 0x1, P2 ;  /* 0x0000001e13097211 */ /* 0x000fe400010f0eff */
[----:B------:R-:W-:-:S02]  /*4430*/  IADD3 R16, P5, R18, R28, RZ ;  /* 0x0000001c12107210 */ /* 0x000fc40007fbe0ff */
[-C--:B------:R-:W-:Y:S02]  /*4440*/  LEA.HI.X.SX32 R13, R13, R30.reuse, 0x1, P3 ;  /* 0x0000001e0d0d7211 */ /* 0x080fe400018f0eff */
[-C--:B------:R-:W-:Y:S02]  /*4450*/  LEA.HI.X.SX32 R15, R15, R30.reuse, 0x1, P6 ;  /* 0x0000001e0f0f7211 */ /* 0x080fe400030f0eff */
[----:B------:R-:W-:Y:S02]  /*4460*/  LEA.HI.X.SX32 R17, R18, R30, 0x1, P5 ;  /* 0x0000001e12117211 */ /* 0x000fe400028f0eff */
[----:B------:R-:W-:Y:S02]  /*4470*/  FSEL R20, R20, -INF , P0 ;  /* 0xff80000014147808 */ /* 0x000fe40000000000 */
[C---:B-1----:R-:W-:Y:S02]  /*4480*/  PRMT R19, R23.reuse, 0x7770, RZ ;  /* 0x0000777017137816 */ /* 0x042fe400000000ff */
[----:B------:R-:W-:Y:S01]  /*4490*/  PRMT R23, R23, 0x7771, RZ ;  /* 0x0000777117177816 */ /* 0x000fe200000000ff */
[----:B------:R-:W-:Y:S01]  /*44a0*/  FFMA R43, R20, 0.69314718246459960938, R151 ;  /* 0x3f317218142b7823 */ /* 0x000fe20000000097 */
[C---:B--2---:R-:W-:Y:S01]  /*44b0*/  PRMT R29, R31.reuse, 0x7770, RZ ;  /* 0x000077701f1d7816 */ /* 0x044fe200000000ff */
[----:B------:R1:W-:Y:S01]  /*44c0*/  STG.E.U8 desc[UR20][R2.64], R19 ;  /* 0x0000001302007986 */ /* 0x0003e2000c101114 */
[----:B------:R-:W-:-:S02]  /*44d0*/  PRMT R31, R31, 0x7771, RZ ;  /* 0x000077711f1f7816 */ /* 0x000fc400000000ff */
[C---:B---3--:R-:W-:Y:S01]  /*44e0*/  PRMT R25, R27.reuse, 0x7770, RZ ;  /* 0x000077701b197816 */ /* 0x048fe200000000ff */
[----:B------:R2:W-:Y:S01]  /*44f0*/  STG.E.U8 desc[UR20][R4.64], R29 ;  /* 0x0000001d04007986 */ /* 0x0005e2000c101114 */
[----:B------:R-:W-:Y:S02]  /*4500*/  PRMT R27, R27, 0x7771, RZ ;  /* 0x000077711b1b7816 */ /* 0x000fe400000000ff */
[----:B-----5:R-:W-:Y:S01]  /*4510*/  PRMT R33, R26, 0x7770, RZ ;  /* 0x000077701a217816 */ /* 0x020fe200000000ff */
[----:B------:R3:W-:Y:S04]  /*4520*/  STG.E.U8 desc[UR20][R6.64], R23 ;  /* 0x0000001706007986 */ /* 0x0007e8000c101114 */
[----:B------:R3:W-:Y:S01]  /*4530*/  STG.E.U8 desc[UR20][R8.64], R31 ;  /* 0x0000001f08007986 */ /* 0x0007e2000c101114 */
[----:B-1----:R-:W-:Y:S01]  /*4540*/  FSEL R3, R0, -INF , P1 ;  /* 0xff80000000037808 */ /* 0x002fe20000800000 */
[----:B------:R-:W-:Y:S01]  /*4550*/  IMAD.HI R0, R21, 0x4, RZ ;  /* 0x0000000415007827 */ /* 0x000fe200078e02ff */
[----:B------:R-:W-:Y:S01]  /*4560*/  LOP3.LUT P1, RZ, R22, 0xc0, RZ, 0xc0, !PT ;  /* 0x000000c016ff7812 */ /* 0x000fe2000782c0ff */
[----:B------:R3:W-:Y:S01]  /*4570*/  STG.E.U8 desc[UR20][R10.64], R25 ;  /* 0x000000190a007986 */ /* 0x0007e2000c101114 */
[----:B--2---:R-:W-:Y:S01]  /*4580*/  PRMT R5, R26, 0x7771, RZ ;  /* 0x000077711a057816 */ /* 0x004fe200000000ff */
[----:B------:R-:W-:-:S02]  /*4590*/  IMAD.SHL.U32 R22, R22, 0x2, RZ ;  /* 0x0000000216167824 */ /* 0x000fc400078e00ff */
[----:B------:R-:W-:Y:S01]  /*45a0*/  FFMA R42, R3, 0.69314718246459960938, R42 ;  /* 0x3f317218032a7823 */ /* 0x000fe2000000002a */
[----:B------:R3:W-:Y:S01]  /*45b0*/  STG.E.U8 desc[UR20][R12.64], R33 ;  /* 0x000000210c007986 */ /* 0x0007e2000c101114 */
[----:B------:R-:W-:Y:S01]  /*45c0*/  IMAD.SHL.U32 R3, R21, 0x4, RZ ;  /* 0x0000000415037824 */ /* 0x000fe200078e00ff */
[----:B------:R-:W-:Y:S02]  /*45d0*/  LOP3.LUT R22, R22, 0xf8, RZ, 0xc0, !PT ;  /* 0x000000f816167812 */ /* 0x000fe400078ec0ff */
[----:B------:R3:W-:Y:S02]  /*45e0*/  STG.E.U8 desc[UR20][R14.64], R27 ;  /* 0x0000001b0e007986 */ /* 0x0007e4000c101114 */
[----:B0-----:R-:W-:Y:S02]  /*45f0*/  IADD3 R2, P0, P2, R3, UR6, R34 ;  /* 0x0000000603027c10 */ /* 0x001fe4000fa1e022 */
[----:B------:R3:W-:Y:S02]  /*4600*/  STG.E.U8 desc[UR20][R16.64], R5 ;  /* 0x0000000510007986 */ /* 0x0007e4000c101114 */
[----:B------:R-:W-:Y:S01]  /*4610*/  IADD3.X R3, R0, UR5, R35, P0, P2 ;  /* 0x0000000500037c10 */ /* 0x000fe200087e4423 */
[----:B------:R-:W-:Y:S06]  /*4620*/  BAR.SYNC.DEFER_BLOCKING 0x0 ;  /* 0x0000000000007b1d */ /* 0x000fec0000010000 */
[----:B------:R3:W-:Y:S02]  /*4630*/  STS.64 [R22+UR18], R42 ;  /* 0x0000002a16007988 */ /* 0x0007e40008000a12 */
[----:B------:R-:W-:Y:S06]  /*4640*/  BAR.SYNC.DEFER_BLOCKING 0x0 ;  /* 0x0000000000007b1d */ /* 0x000fec0000010000 */
[----:B------:R-:W-:Y:S05]  /*4650*/  @P1 EXIT ;  /* 0x000000000000194d */ /* 0x000fea0003800000 */
[----:B---3--:R-:W0:Y:S04]  /*4660*/  LDS R5, [R24] ;  /* 0x0000000018057984 */ /* 0x008e280000000800 */
[----:B0-----:R-:W-:Y:S01]  /*4670*/  STG.E desc[UR20][R2.64], R5 ;  /* 0x0000000502007986 */ /* 0x001fe2000c101914 */
[----:B------:R-:W-:Y:S05]  /*4680*/  EXIT ;  /* 0x000000000000794d */ /* 0x000fea0003800000 */
.L_x_2:
[----:B------:R-:W-:-:S00]  /*4690*/  BRA `(.L_x_2) ;  /* 0xfffffffc00fc7947 */ /* 0x000fc0000383ffff */
[----:B------:R-:W-:-:S00]  /*46a0*/  NOP ;  /* 0x0000000000007918 */ /* 0x000fc00000000000 */
        /* <DEDUP_REMOVED lines=13> */
.L_x_3:


//--------------------- .nv.global.init           --------------------------
	.section	.nv.global.init,"aw",@progbits
.nv.global.init:
	.type		_$_str,@object
	.size		_$_str,(.L_0 - _$_str)
_$_str:
        /*0000*/ 	.byte	0x5f, 0x5f, 0x43, 0x55, 0x44, 0x41, 0x5f, 0x46, 0x54, 0x5a, 0x00
.L_0:


//--------------------- .nv.shared.attn_fwd       --------------------------
	.section	.nv.shared.attn_fwd,"aw",@nobits
	.sectionflags	@""
	.align	16
	.zero		1024


//--------------------- .nv.shared.reserved.0     --------------------------
	.section	.nv.shared.reserved.0,"aw",@nobits
	.weak		__nv_reservedSMEM_offset_0_alias
	.size		__nv_reservedSMEM_offset_0_alias, 0, 0
	.other		__nv_reservedSMEM_offset_0_alias,@"STO_CUDA_RESERVED_SHARED STV_DEFAULT"
__nv_reservedSMEM_offset_0_alias:
	.zero		0


//--------------------- .nv.constant0.attn_fwd    --------------------------
	.section	.nv.constant0.attn_fwd,"a",@progbits
	.sectionflags	@""
	.align	4
.nv.constant0.attn_fwd:
	.zero		664


//--------------------- SYMBOLS --------------------------

	.type		.nv.reservedSmem.offset0,@object
	.size		.nv.reservedSmem.offset0,0x4
